	.target	sm_90a

	.elftype	@"ET_EXEC"


//--------------------- .note.nv.tkinfo           --------------------------
	.section	.note.nv.tkinfo,"",@"SHT_NOTE"
	.sectionflags	@"SHF_NOTE_NV_TKINFO"
	.tkinfo
        /*0018*/ 	.word	0x00000002
        /*0030*/ 	.string	""
        /*0030*/ 	.string	"ptxas"
        /*0030*/ 	.string	"Cuda compilation tools, release 13.0, V13.0.88"
        /*0030*/ 	.string	"Build cuda_13.0.r13.0/compiler.36424714_0"
        /*0030*/ 	.string	"-arch sm_90a -m 64 "



//--------------------- .note.nv.cuinfo           --------------------------
	.section	.note.nv.cuinfo,"",@"SHT_NOTE"
	.sectionflags	@"SHF_NOTE_NV_CUINFO"
        /*0018*/ 	.short	0x0002
        /*001a*/ 	.short	0x005a
        /*001c*/ 	.short	0x0082
	.zero		2


//--------------------- .nv.info                  --------------------------
	.section	.nv.info,"",@"SHT_CUDA_INFO"
	.align	4


	//----- nvinfo : EIATTR_REGCOUNT
	.align		4
        /*0000*/ 	.byte	0x04, 0x2f
        /*0002*/ 	.short	(.L_15 - .L_14)
	.align		4
.L_14:
        /*0004*/ 	.word	index@(_ZN7cutlass13device_kernelINS_4gemm6kernel13GemmUniversalIN4cute5tupleIJiiiiEEENS1_10collective13CollectiveMmaINS1_34MainloopSm90TmaGmmaWarpSpecializedILi14ENS5_IJNS4_1CILi4EEENSA_ILi2EEENSA_ILi1EEEEEENS1_32KernelTmaWarpSpecializedPingpongEEENS5_IJNSA_ILi64EEESH_SH_EEENS_6half_tENS5_IJlSD_lEEESJ_SK_NS4_8TiledMMAINS4_8MMA_AtomIJNS4_4SM904GMMA25MMA_64x64x16_F32F16F16_SSILNSO_5MajorE0ELSQ_0ELNSO_7ScaleInE1ELSR_1EEEEEENS4_6LayoutINS5_IJSD_SD_SD_EEENS5_IJNSA_ILi0EEESW_SW_EEEEENS5_IJNS4_10UnderscoreESZ_SZ_EEEEENS4_23SM90_TMA_LOAD_MULTICASTENS4_14ComposedLayoutINS4_7SwizzleILi3ELi4ELi3EEENS4_18smem_ptr_flag_bitsILi16EEENSU_INS5_IJNSA_ILi8EEESH_EEENS5_IJSH_SD_EEEEEEEvNS4_8identityES12_S1C_vS1D_EENS_8epilogue10collective6detail29Sm90TmaWarpSpecializedAdapterINS1G_15DefaultEpilogueISJ_SK_SK_NS1F_6thread17LinearCombinationISJ_Li1EffLNS1K_9ScaleType4KindE0ELNS_15FloatRoundStyleE2ESJ_EENS1_15EpilogueDefaultEEEEEvvEEEEvNT_6ParamsE)
        /*0008*/ 	.word	0x000000a8


	//----- nvinfo : EIATTR_FRAME_SIZE
	.align		4
.L_15:
        /*000c*/ 	.byte	0x04, 0x11
        /*000e*/ 	.short	(.L_17 - .L_16)
	.align		4
.L_16:
        /*0010*/ 	.word	index@(_ZN7cutlass13device_kernelINS_4gemm6kernel13GemmUniversalIN4cute5tupleIJiiiiEEENS1_10collective13CollectiveMmaINS1_34MainloopSm90TmaGmmaWarpSpecializedILi14ENS5_IJNS4_1CILi4EEENSA_ILi2EEENSA_ILi1EEEEEENS1_32KernelTmaWarpSpecializedPingpongEEENS5_IJNSA_ILi64EEESH_SH_EEENS_6half_tENS5_IJlSD_lEEESJ_SK_NS4_8TiledMMAINS4_8MMA_AtomIJNS4_4SM904GMMA25MMA_64x64x16_F32F16F16_SSILNSO_5MajorE0ELSQ_0ELNSO_7ScaleInE1ELSR_1EEEEEENS4_6LayoutINS5_IJSD_SD_SD_EEENS5_IJNSA_ILi0EEESW_SW_EEEEENS5_IJNS4_10UnderscoreESZ_SZ_EEEEENS4_23SM90_TMA_LOAD_MULTICASTENS4_14ComposedLayoutINS4_7SwizzleILi3ELi4ELi3EEENS4_18smem_ptr_flag_bitsILi16EEENSU_INS5_IJNSA_ILi8EEESH_EEENS5_IJSH_SD_EEEEEEEvNS4_8identityES12_S1C_vS1D_EENS_8epilogue10collective6detail29Sm90TmaWarpSpecializedAdapterINS1G_15DefaultEpilogueISJ_SK_SK_NS1F_6thread17LinearCombinationISJ_Li1EffLNS1K_9ScaleType4KindE0ELNS_15FloatRoundStyleE2ESJ_EENS1_15EpilogueDefaultEEEEEvvEEEEvNT_6ParamsE)
        /*0014*/ 	.word	0x00000008


	//----- nvinfo : EIATTR_MIN_STACK_SIZE
	.align		4
.L_17:
        /*0018*/ 	.byte	0x04, 0x12
        /*001a*/ 	.short	(.L_19 - .L_18)
	.align		4
.L_18:
        /*001c*/ 	.word	index@(_ZN7cutlass13device_kernelINS_4gemm6kernel13GemmUniversalIN4cute5tupleIJiiiiEEENS1_10collective13CollectiveMmaINS1_34MainloopSm90TmaGmmaWarpSpecializedILi14ENS5_IJNS4_1CILi4EEENSA_ILi2EEENSA_ILi1EEEEEENS1_32KernelTmaWarpSpecializedPingpongEEENS5_IJNSA_ILi64EEESH_SH_EEENS_6half_tENS5_IJlSD_lEEESJ_SK_NS4_8TiledMMAINS4_8MMA_AtomIJNS4_4SM904GMMA25MMA_64x64x16_F32F16F16_SSILNSO_5MajorE0ELSQ_0ELNSO_7ScaleInE1ELSR_1EEEEEENS4_6LayoutINS5_IJSD_SD_SD_EEENS5_IJNSA_ILi0EEESW_SW_EEEEENS5_IJNS4_10UnderscoreESZ_SZ_EEEEENS4_23SM90_TMA_LOAD_MULTICASTENS4_14ComposedLayoutINS4_7SwizzleILi3ELi4ELi3EEENS4_18smem_ptr_flag_bitsILi16EEENSU_INS5_IJNSA_ILi8EEESH_EEENS5_IJSH_SD_EEEEEEEvNS4_8identityES12_S1C_vS1D_EENS_8epilogue10collective6detail29Sm90TmaWarpSpecializedAdapterINS1G_15DefaultEpilogueISJ_SK_SK_NS1F_6thread17LinearCombinationISJ_Li1EffLNS1K_9ScaleType4KindE0ELNS_15FloatRoundStyleE2ESJ_EENS1_15EpilogueDefaultEEEEEvvEEEEvNT_6ParamsE)
        /*0020*/ 	.word	0x00000008
.L_19:


//--------------------- .nv.compat                --------------------------
	.section	.nv.compat,"",@"SHT_CUDA_COMPAT_INFO"
	.align	4
        /*0000*/ 	.byte	0x02, 0x09, 0x01, 0x00, 0x02, 0x02, 0x04, 0x00, 0x02, 0x05, 0x05, 0x00, 0x03, 0x07, 0x01, 0x01
        /*0010*/ 	.byte	0x02, 0x03, 0x01, 0x00, 0x02, 0x06, 0x01, 0x00, 0x04, 0x0b, 0x08, 0x00, 0x00, 0x00, 0x00, 0x00
        /*0020*/ 	.byte	0x00, 0x00, 0x00, 0x00


//--------------------- .nv.info._ZN7cutlass13device_kernelINS_4gemm6kernel13GemmUniversalIN4cute5tupleIJiiiiEEENS1_10collective13CollectiveMmaINS1_34MainloopSm90TmaGmmaWarpSpecializedILi14ENS5_IJNS4_1CILi4EEENSA_ILi2EEENSA_ILi1EEEEEENS1_32KernelTmaWarpSpecializedPingpongEEENS5_IJNSA_ILi64EEESH_SH_EEENS_6half_tENS5_IJlSD_lEEESJ_SK_NS4_8TiledMMAINS4_8MMA_AtomIJNS4_4SM904GMMA25MMA_64x64x16_F32F16F16_SSILNSO_5MajorE0ELSQ_0ELNSO_7ScaleInE1ELSR_1EEEEEENS4_6LayoutINS5_IJSD_SD_SD_EEENS5_IJNSA_ILi0EEESW_SW_EEEEENS5_IJNS4_10UnderscoreESZ_SZ_EEEEENS4_23SM90_TMA_LOAD_MULTICASTENS4_14ComposedLayoutINS4_7SwizzleILi3ELi4ELi3EEENS4_18smem_ptr_flag_bitsILi16EEENSU_INS5_IJNSA_ILi8EEESH_EEENS5_IJSH_SD_EEEEEEEvNS4_8identityES12_S1C_vS1D_EENS_8epilogue10collective6detail29Sm90TmaWarpSpecializedAdapterINS1G_15DefaultEpilogueISJ_SK_SK_NS1F_6thread17LinearCombinationISJ_Li1EffLNS1K_9ScaleType4KindE0ELNS_15FloatRoundStyleE2ESJ_EENS1_15EpilogueDefaultEEEEEvvEEEEvNT_6ParamsE --------------------------
	.section	.nv.info._ZN7cutlass13device_kernelINS_4gemm6kernel13GemmUniversalIN4cute5tupleIJiiiiEEENS1_10collective13CollectiveMmaINS1_34MainloopSm90TmaGmmaWarpSpecializedILi14ENS5_IJNS4_1CILi4EEENSA_ILi2EEENSA_ILi1EEEEEENS1_32KernelTmaWarpSpecializedPingpongEEENS5_IJNSA_ILi64EEESH_SH_EEENS_6half_tENS5_IJlSD_lEEESJ_SK_NS4_8TiledMMAINS4_8MMA_AtomIJNS4_4SM904GMMA25MMA_64x64x16_F32F16F16_SSILNSO_5MajorE0ELSQ_0ELNSO_7ScaleInE1ELSR_1EEEEEENS4_6LayoutINS5_IJSD_SD_SD_EEENS5_IJNSA_ILi0EEESW_SW_EEEEENS5_IJNS4_10UnderscoreESZ_SZ_EEEEENS4_23SM90_TMA_LOAD_MULTICASTENS4_14ComposedLayoutINS4_7SwizzleILi3ELi4ELi3EEENS4_18smem_ptr_flag_bitsILi16EEENSU_INS5_IJNSA_ILi8EEESH_EEENS5_IJSH_SD_EEEEEEEvNS4_8identityES12_S1C_vS1D_EENS_8epilogue10collective6detail29Sm90TmaWarpSpecializedAdapterINS1G_15DefaultEpilogueISJ_SK_SK_NS1F_6thread17LinearCombinationISJ_Li1EffLNS1K_9ScaleType4KindE0ELNS_15FloatRoundStyleE2ESJ_EENS1_15EpilogueDefaultEEEEEvvEEEEvNT_6ParamsE,"",@"SHT_CUDA_INFO"
	.sectionflags	@""
	.align	4


	//----- nvinfo : EIATTR_CUDA_API_VERSION
	.align		4
        /*0000*/ 	.byte	0x04, 0x37
        /*0002*/ 	.short	(.L_21 - .L_20)
.L_20:
        /*0004*/ 	.word	0x00000082


	//----- nvinfo : EIATTR_KPARAM_INFO
	.align		4
.L_21:
        /*0008*/ 	.byte	0x04, 0x17
        /*000a*/ 	.short	(.L_23 - .L_22)
.L_22:
        /*000c*/ 	.word	0x00000000
        /*0010*/ 	.short	0x0000
        /*0012*/ 	.short	0x0070
        /*0014*/ 	.byte	0x00, 0xf0, 0x01, 0x10


	//----- nvinfo : EIATTR_SPARSE_MMA_MASK
	.align		4
.L_23:
        /*0018*/ 	.byte	0x03, 0x50
        /*001a*/ 	.short	0x0000


	//----- nvinfo : EIATTR_MAXREG_COUNT
	.align		4
        /*001c*/ 	.byte	0x03, 0x1b
        /*001e*/ 	.short	0x00a8


	//----- nvinfo : EIATTR_NUM_BARRIERS
	.align		4
        /*0020*/ 	.byte	0x02, 0x4c
        /*0022*/ 	.byte	0x01
	.zero		1


	//----- nvinfo : EIATTR_EXTERNS
	.align		4
        /*0024*/ 	.byte	0x04, 0x0f
        /*0026*/ 	.short	(.L_25 - .L_24)


	//   ....[0]....
	.align		4
.L_24:
        /*0028*/ 	.word	index@(__assertfail)


	//----- nvinfo : EIATTR_ANNOTATIONS
	.align		4
.L_25:
        /*002c*/ 	.byte	0x04, 0x55
        /*002e*/ 	.short	(.L_27 - .L_26)


	//   ....[0]....
.L_26:
        /*0030*/ 	.word	0x00000001
        /*0034*/ 	.byte	0x40, 0x0f, 0x00, 0x00, 0x01, 0x00, 0x00, 0x00, 0x70, 0x47, 0x00, 0x00, 0x01, 0x00, 0x00, 0x00
        /*0044*/ 	.byte	0x40, 0x55, 0x00, 0x00


	//----- nvinfo : EIATTR_MERCURY_ISA_VERSION
	.align		4
.L_27:
        /*0048*/ 	.byte	0x03, 0x5f
        /*004a*/ 	.short	0x0101


	//----- nvinfo : EIATTR_INT_WARP_WIDE_INSTR_OFFSETS
	.align		4
        /*004c*/ 	.byte	0x04, 0x31
        /*004e*/ 	.short	(.L_29 - .L_28)


	//   ....[0]....
.L_28:
        /*0050*/ 	.word	0x00000710


	//   ....[1]....
        /*0054*/ 	.word	0x00000730


	//   ....[2]....
        /*0058*/ 	.word	0x00000750


	//   ....[3]....
        /*005c*/ 	.word	0x00000840


	//   ....[4]....
        /*0060*/ 	.word	0x00000860


	//   ....[5]....
        /*0064*/ 	.word	0x00000870


	//   ....[6]....
        /*0068*/ 	.word	0x00000920


	//   ....[7]....
        /*006c*/ 	.word	0x00000970


	//----- nvinfo : EIATTR_COOP_GROUP_MASK_REGIDS
	.align		4
.L_29:
        /*0070*/ 	.byte	0x04, 0x29
        /*0072*/ 	.short	(.L_31 - .L_30)


	//   ....[0]....
.L_30:
        /*0074*/ 	.word	0xffffffff


	//   ....[1]....
        /*0078*/ 	.word	0xffffffff


	//   ....[2]....
        /*007c*/ 	.word	0xffffffff


	//   ....[3]....
        /*0080*/ 	.word	0xffffffff


	//   ....[4]....
        /*0084*/ 	.word	0xffffffff


	//   ....[5]....
        /*0088*/ 	.word	0xffffffff


	//   ....[6]....
        /*008c*/ 	.word	0xffffffff


	//----- nvinfo : EIATTR_COOP_GROUP_INSTR_OFFSETS
	.align		4
.L_31:
        /*0090*/ 	.byte	0x04, 0x28
        /*0092*/ 	.short	(.L_33 - .L_32)


	//   ....[0]....
.L_32:
        /*0094*/ 	.word	0x00000070


	//   ....[1]....
        /*0098*/ 	.word	0x00000080


	//   ....[2]....
        /*009c*/ 	.word	0x00000140


	//   ....[3]....
        /*00a0*/ 	.word	0x000004a0


	//   ....[4]....
        /*00a4*/ 	.word	0x000004e0


	//   ....[5]....
        /*00a8*/ 	.word	0x00000890


	//   ....[6]....
        /*00ac*/ 	.word	0x00000ae0


	//----- nvinfo : EIATTR_REG_RECONFIG
	.align		4
.L_33:
        /*00b0*/ 	.byte	0x01, 0x54
	.zero		2


	//----- nvinfo : EIATTR_SYSCALL_OFFSETS
	.align		4
        /*00b4*/ 	.byte	0x04, 0x46
        /*00b6*/ 	.short	(.L_35 - .L_34)


	//   ....[0]....
.L_34:
        /*00b8*/ 	.word	0x00001a00


	//----- nvinfo : EIATTR_MBARRIER_INSTR_OFFSETS
	.align		4
.L_35:
        /*00bc*/ 	.byte	0x04, 0x39
        /*00be*/ 	.short	(.L_37 - .L_36)


	//   ....[0]....
.L_36:
        /*00c0*/ 	.word	0x000002a0
        /*00c4*/ 	.word	0x000000ff
        /*00c8*/ 	.word	0x00000000
        /*00cc*/ 	.short	0x0100
        /*00ce*/ 	.byte	0x08
	.zero		1


	//   ....[1]....
        /*00d0*/ 	.word	0x000002b0
        /*00d4*/ 	.word	0x000000ff
        /*00d8*/ 	.word	0x00000070
        /*00dc*/ 	.short	0x0100
        /*00de*/ 	.byte	0x08
	.zero		1


	//   ....[2]....
        /*00e0*/ 	.word	0x000002c0
        /*00e4*/ 	.word	0x000000ff
        /*00e8*/ 	.word	0x00000008
        /*00ec*/ 	.short	0x0100
        /*00ee*/ 	.byte	0x08
	.zero		1


	//   ....[3]....
        /*00f0*/ 	.word	0x000002d0
        /*00f4*/ 	.word	0x000000ff
        /*00f8*/ 	.word	0x00000078
        /*00fc*/ 	.short	0x0100
        /*00fe*/ 	.byte	0x08
	.zero		1


	//   ....[4]....
        /*0100*/ 	.word	0x000002e0
        /*0104*/ 	.word	0x000000ff
        /*0108*/ 	.word	0x00000010
        /*010c*/ 	.short	0x0100
        /*010e*/ 	.byte	0x08
	.zero		1


	//   ....[5]....
        /*0110*/ 	.word	0x000002f0
        /*0114*/ 	.word	0x000000ff
        /*0118*/ 	.word	0x00000080
        /*011c*/ 	.short	0x0100
        /*011e*/ 	.byte	0x08
	.zero		1


	//   ....[6]....
        /*0120*/ 	.word	0x00000300
        /*0124*/ 	.word	0x000000ff
        /*0128*/ 	.word	0x00000018
        /*012c*/ 	.short	0x0100
        /*012e*/ 	.byte	0x08
	.zero		1


	//   ....[7]....
        /*0130*/ 	.word	0x00000310
        /*0134*/ 	.word	0x000000ff
        /*0138*/ 	.word	0x00000088
        /*013c*/ 	.short	0x0100
        /*013e*/ 	.byte	0x08
	.zero		1


	//   ....[8]....
        /*0140*/ 	.word	0x00000320
        /*0144*/ 	.word	0x000000ff
        /*0148*/ 	.word	0x00000020
        /*014c*/ 	.short	0x0100
        /*014e*/ 	.byte	0x08
	.zero		1


	//   ....[9]....
        /*0150*/ 	.word	0x00000330
        /*0154*/ 	.word	0x000000ff
        /*0158*/ 	.word	0x00000090
        /*015c*/ 	.short	0x0100
        /*015e*/ 	.byte	0x08
	.zero		1


	//   ....[10]....
        /*0160*/ 	.word	0x00000340
        /*0164*/ 	.word	0x000000ff
        /*0168*/ 	.word	0x00000028
        /*016c*/ 	.short	0x0100
        /*016e*/ 	.byte	0x08
	.zero		1


	//   ....[11]....
        /*0170*/ 	.word	0x00000350
        /*0174*/ 	.word	0x000000ff
        /*0178*/ 	.word	0x00000098
        /*017c*/ 	.short	0x0100
        /*017e*/ 	.byte	0x08
	.zero		1


	//   ....[12]....
        /*0180*/ 	.word	0x00000360
        /*0184*/ 	.word	0x000000ff
        /*0188*/ 	.word	0x00000030
        /*018c*/ 	.short	0x0100
        /*018e*/ 	.byte	0x08
	.zero		1


	//   ....[13]....
        /*0190*/ 	.word	0x00000370
        /*0194*/ 	.word	0x000000ff
        /*0198*/ 	.word	0x000000a0
        /*019c*/ 	.short	0x0100
        /*019e*/ 	.byte	0x08
	.zero		1


	//   ....[14]....
        /*01a0*/ 	.word	0x00000380
        /*01a4*/ 	.word	0x000000ff
        /*01a8*/ 	.word	0x00000038
        /*01ac*/ 	.short	0x0100
        /*01ae*/ 	.byte	0x08
	.zero		1


	//   ....[15]....
        /*01b0*/ 	.word	0x00000390
        /*01b4*/ 	.word	0x000000ff
        /*01b8*/ 	.word	0x000000a8
        /*01bc*/ 	.short	0x0100
        /*01be*/ 	.byte	0x08
	.zero		1


	//   ....[16]....
        /*01c0*/ 	.word	0x000003a0
        /*01c4*/ 	.word	0x000000ff
        /*01c8*/ 	.word	0x00000040
        /*01cc*/ 	.short	0x0100
        /*01ce*/ 	.byte	0x08
	.zero		1


	//   ....[17]....
        /*01d0*/ 	.word	0x000003b0
        /*01d4*/ 	.word	0x000000ff
        /*01d8*/ 	.word	0x000000b0
        /*01dc*/ 	.short	0x0100
        /*01de*/ 	.byte	0x08
	.zero		1


	//   ....[18]....
        /*01e0*/ 	.word	0x000003c0
        /*01e4*/ 	.word	0x000000ff
        /*01e8*/ 	.word	0x00000048
        /*01ec*/ 	.short	0x0100
        /*01ee*/ 	.byte	0x08
	.zero		1


	//   ....[19]....
        /*01f0*/ 	.word	0x000003d0
        /*01f4*/ 	.word	0x000000ff
        /*01f8*/ 	.word	0x000000b8
        /*01fc*/ 	.short	0x0100
        /*01fe*/ 	.byte	0x08
	.zero		1


	//   ....[20]....
        /*0200*/ 	.word	0x000003e0
        /*0204*/ 	.word	0x000000ff
        /*0208*/ 	.word	0x00000050
        /*020c*/ 	.short	0x0100
        /*020e*/ 	.byte	0x08
	.zero		1


	//   ....[21]....
        /*0210*/ 	.word	0x000003f0
        /*0214*/ 	.word	0x000000ff
        /*0218*/ 	.word	0x000000c0
        /*021c*/ 	.short	0x0100
        /*021e*/ 	.byte	0x08
	.zero		1


	//   ....[22]....
        /*0220*/ 	.word	0x00000400
        /*0224*/ 	.word	0x000000ff
        /*0228*/ 	.word	0x00000058
        /*022c*/ 	.short	0x0100
        /*022e*/ 	.byte	0x08
	.zero		1


	//   ....[23]....
        /*0230*/ 	.word	0x00000410
        /*0234*/ 	.word	0x000000ff
        /*0238*/ 	.word	0x000000c8
        /*023c*/ 	.short	0x0100
        /*023e*/ 	.byte	0x08
	.zero		1


	//   ....[24]....
        /*0240*/ 	.word	0x00000420
        /*0244*/ 	.word	0x000000ff
        /*0248*/ 	.word	0x00000060
        /*024c*/ 	.short	0x0100
        /*024e*/ 	.byte	0x08
	.zero		1


	//   ....[25]....
        /*0250*/ 	.word	0x00000430
        /*0254*/ 	.word	0x000000ff
        /*0258*/ 	.word	0x000000d0
        /*025c*/ 	.short	0x0100
        /*025e*/ 	.byte	0x08
	.zero		1


	//   ....[26]....
        /*0260*/ 	.word	0x00000440
        /*0264*/ 	.word	0x000000ff
        /*0268*/ 	.word	0x00000068
        /*026c*/ 	.short	0x0100
        /*026e*/ 	.byte	0x08
	.zero		1


	//   ....[27]....
        /*0270*/ 	.word	0x00000450
        /*0274*/ 	.word	0x000000ff
        /*0278*/ 	.word	0x000000d8
        /*027c*/ 	.short	0x0100
        /*027e*/ 	.byte	0x08
	.zero		1


	//   ....[28]....
        /*0280*/ 	.word	0x000009a0
        /*0284*/ 	.word	0x000000ff
        /*0288*/ 	.word	0x00000110
        /*028c*/ 	.short	0x0100
        /*028e*/ 	.byte	0x08
	.zero		1


	//   ....[29]....
        /*0290*/ 	.word	0x00000a30
        /*0294*/ 	.word	0x000000ff
        /*0298*/ 	.word	0x00000118
        /*029c*/ 	.short	0x0100
        /*029e*/ 	.byte	0x08
	.zero		1


	//   ....[30]....
        /*02a0*/ 	.word	0x00000a60
        /*02a4*/ 	.word	0x000000ff
        /*02a8*/ 	.word	0x000000f0
        /*02ac*/ 	.short	0x0100
        /*02ae*/ 	.byte	0x09
	.zero		1


	//   ....[31]....
        /*02b0*/ 	.word	0x00000a70
        /*02b4*/ 	.word	0x000000ff
        /*02b8*/ 	.word	0x000000f8
        /*02bc*/ 	.short	0x0100
        /*02be*/ 	.byte	0x09
	.zero		1


	//   ....[32]....
        /*02c0*/ 	.word	0x00000a80
        /*02c4*/ 	.word	0x000000ff
        /*02c8*/ 	.word	0x00000100
        /*02cc*/ 	.short	0x0100
        /*02ce*/ 	.byte	0x09
	.zero		1


	//   ....[33]....
        /*02d0*/ 	.word	0x00000a90
        /*02d4*/ 	.word	0x000000ff
        /*02d8*/ 	.word	0x00000108
        /*02dc*/ 	.short	0x0100
        /*02de*/ 	.byte	0x09
	.zero		1


	//   ....[34]....
        /*02e0*/ 	.word	0x000018e0
        /*02e4*/ 	.word	0x0000003f
        /*02e8*/ 	.word	0x00000000
        /*02ec*/ 	.short	0x010a
        /*02ee*/ 	.byte	0x2a
	.zero		1


	//   ....[35]....
        /*02f0*/ 	.word	0x00001a80
        /*02f4*/ 	.word	0x00000003
        /*02f8*/ 	.word	0x00000000
        /*02fc*/ 	.short	0x010a
        /*02fe*/ 	.byte	0x3f
	.zero		1


	//   ....[36]....
        /*0300*/ 	.word	0x00001ac0
        /*0304*/ 	.word	0x00000003
        /*0308*/ 	.word	0x00000000
        /*030c*/ 	.short	0x010a
        /*030e*/ 	.byte	0x3f
	.zero		1


	//   ....[37]....
        /*0310*/ 	.word	0x00001dc0
        /*0314*/ 	.word	0x000000ff
        /*0318*/ 	.word	0x00000000
        /*031c*/ 	.short	0x010a
        /*031e*/ 	.byte	0x04
	.zero		1


	//   ....[38]....
        /*0320*/ 	.word	0x00001e00
        /*0324*/ 	.word	0x000000ff
        /*0328*/ 	.word	0x00000000
        /*032c*/ 	.short	0x010a
        /*032e*/ 	.byte	0x04
	.zero		1


	//   ....[39]....
        /*0330*/ 	.word	0x00002060
        /*0334*/ 	.word	0x00000005
        /*0338*/ 	.word	0x00000000
        /*033c*/ 	.short	0x0101
        /*033e*/ 	.byte	0x3f
	.zero		1


	//   ....[40]....
        /*0340*/ 	.word	0x00002160
        /*0344*/ 	.word	0x00000040
        /*0348*/ 	.word	0x00000000
        /*034c*/ 	.short	0x0101
        /*034e*/ 	.byte	0x2f
	.zero		1


	//   ....[41]....
        /*0350*/ 	.word	0x00002280
        /*0354*/ 	.word	0x00000000
        /*0358*/ 	.word	0x00000000
        /*035c*/ 	.short	0x0101
        /*035e*/ 	.byte	0x3f
	.zero		1


	//   ....[42]....
        /*0360*/ 	.word	0x00002340
        /*0364*/ 	.word	0x0000003f
        /*0368*/ 	.word	0x00000010
        /*036c*/ 	.short	0x010a
        /*036e*/ 	.byte	0x2a
	.zero		1


	//   ....[43]....
        /*0370*/ 	.word	0x00004790
        /*0374*/ 	.word	0x00000042
        /*0378*/ 	.word	0x00000000
        /*037c*/ 	.short	0x0101
        /*037e*/ 	.byte	0x2f
	.zero		1


	//   ....[44]....
        /*0380*/ 	.word	0x00005250
        /*0384*/ 	.word	0x0000000a
        /*0388*/ 	.word	0x00000070
        /*038c*/ 	.short	0x010a
        /*038e*/ 	.byte	0x3f
	.zero		1


	//   ....[45]....
        /*0390*/ 	.word	0x00005650
        /*0394*/ 	.word	0x00000008
        /*0398*/ 	.word	0x00000118
        /*039c*/ 	.short	0x0101
        /*039e*/ 	.byte	0x3f
	.zero		1


	//   ....[46]....
        /*03a0*/ 	.word	0x00005de0
        /*03a4*/ 	.word	0x00000009
        /*03a8*/ 	.word	0x00000000
        /*03ac*/ 	.short	0x010a
        /*03ae*/ 	.byte	0x3f
	.zero		1


	//   ....[47]....
        /*03b0*/ 	.word	0x00005e60
        /*03b4*/ 	.word	0x00000008
        /*03b8*/ 	.word	0x00000000
        /*03bc*/ 	.short	0x010a
        /*03be*/ 	.byte	0x3f
	.zero		1


	//   ....[48]....
        /*03c0*/ 	.word	0x00005ef0
        /*03c4*/ 	.word	0x00000009
        /*03c8*/ 	.word	0x00000000
        /*03cc*/ 	.short	0x010a
        /*03ce*/ 	.byte	0x3f
	.zero		1


	//   ....[49]....
        /*03d0*/ 	.word	0x00005f80
        /*03d4*/ 	.word	0x00000008
        /*03d8*/ 	.word	0x00000000
        /*03dc*/ 	.short	0x010a
        /*03de*/ 	.byte	0x3f
	.zero		1


	//   ....[50]....
        /*03e0*/ 	.word	0x00006010
        /*03e4*/ 	.word	0x00000009
        /*03e8*/ 	.word	0x00000000
        /*03ec*/ 	.short	0x010a
        /*03ee*/ 	.byte	0x3f
	.zero		1


	//   ....[51]....
        /*03f0*/ 	.word	0x000060a0
        /*03f4*/ 	.word	0x00000008
        /*03f8*/ 	.word	0x00000000
        /*03fc*/ 	.short	0x010a
        /*03fe*/ 	.byte	0x3f
	.zero		1


	//   ....[52]....
        /*0400*/ 	.word	0x00006130
        /*0404*/ 	.word	0x00000009
        /*0408*/ 	.word	0x00000000
        /*040c*/ 	.short	0x010a
        /*040e*/ 	.byte	0x3f
	.zero		1


	//   ....[53]....
        /*0410*/ 	.word	0x000061c0
        /*0414*/ 	.word	0x00000008
        /*0418*/ 	.word	0x00000000
        /*041c*/ 	.short	0x010a
        /*041e*/ 	.byte	0x3f
	.zero		1


	//   ....[54]....
        /*0420*/ 	.word	0x00006250
        /*0424*/ 	.word	0x00000009
        /*0428*/ 	.word	0x00000000
        /*042c*/ 	.short	0x010a
        /*042e*/ 	.byte	0x3f
	.zero		1


	//   ....[55]....
        /*0430*/ 	.word	0x000062e0
        /*0434*/ 	.word	0x00000008
        /*0438*/ 	.word	0x00000000
        /*043c*/ 	.short	0x010a
        /*043e*/ 	.byte	0x3f
	.zero		1


	//   ....[56]....
        /*0440*/ 	.word	0x00006370
        /*0444*/ 	.word	0x00000009
        /*0448*/ 	.word	0x00000000
        /*044c*/ 	.short	0x010a
        /*044e*/ 	.byte	0x3f
	.zero		1


	//   ....[57]....
        /*0450*/ 	.word	0x00006400
        /*0454*/ 	.word	0x00000008
        /*0458*/ 	.word	0x00000000
        /*045c*/ 	.short	0x010a
        /*045e*/ 	.byte	0x3f
	.zero		1


	//   ....[58]....
        /*0460*/ 	.word	0x00006490
        /*0464*/ 	.word	0x0000000b
        /*0468*/ 	.word	0x00000000
        /*046c*/ 	.short	0x010a
        /*046e*/ 	.byte	0x3f
	.zero		1


	//   ....[59]....
        /*0470*/ 	.word	0x00006520
        /*0474*/ 	.word	0x00000003
        /*0478*/ 	.word	0x00000000
        /*047c*/ 	.short	0x010a
        /*047e*/ 	.byte	0x3f
	.zero		1


	//   ....[60]....
        /*0480*/ 	.word	0x00006580
        /*0484*/ 	.word	0x00000041
        /*0488*/ 	.word	0x00000000
        /*048c*/ 	.short	0x010a
        /*048e*/ 	.byte	0x3f
	.zero		1


	//   ....[61]....
        /*0490*/ 	.word	0x000065d0
        /*0494*/ 	.word	0x00000003
        /*0498*/ 	.word	0x00000000
        /*049c*/ 	.short	0x010a
        /*049e*/ 	.byte	0x3f
	.zero		1


	//   ....[62]....
        /*04a0*/ 	.word	0x00006630
        /*04a4*/ 	.word	0x00000005
        /*04a8*/ 	.word	0x00000000
        /*04ac*/ 	.short	0x010a
        /*04ae*/ 	.byte	0x3f
	.zero		1


	//   ....[63]....
        /*04b0*/ 	.word	0x00006680
        /*04b4*/ 	.word	0x00000041
        /*04b8*/ 	.word	0x00000010
        /*04bc*/ 	.short	0x010a
        /*04be*/ 	.byte	0x3f
	.zero		1


	//   ....[64]....
        /*04c0*/ 	.word	0x00006750
        /*04c4*/ 	.word	0x0000000a
        /*04c8*/ 	.word	0x00000070
        /*04cc*/ 	.short	0x010a
        /*04ce*/ 	.byte	0x3f
	.zero		1


	//   ....[65]....
        /*04d0*/ 	.word	0x00006820
        /*04d4*/ 	.word	0x00000009
        /*04d8*/ 	.word	0x00000000
        /*04dc*/ 	.short	0x010a
        /*04de*/ 	.byte	0x3f
	.zero		1


	//   ....[66]....
        /*04e0*/ 	.word	0x00006870
        /*04e4*/ 	.word	0x00000008
        /*04e8*/ 	.word	0x00000000
        /*04ec*/ 	.short	0x010a
        /*04ee*/ 	.byte	0x3f
	.zero		1


	//   ....[67]....
        /*04f0*/ 	.word	0x000068c0
        /*04f4*/ 	.word	0x00000009
        /*04f8*/ 	.word	0x00000000
        /*04fc*/ 	.short	0x010a
        /*04fe*/ 	.byte	0x3f
	.zero		1


	//   ....[68]....
        /*0500*/ 	.word	0x00006910
        /*0504*/ 	.word	0x00000008
        /*0508*/ 	.word	0x00000000
        /*050c*/ 	.short	0x010a
        /*050e*/ 	.byte	0x3f
	.zero		1


	//   ....[69]....
        /*0510*/ 	.word	0x00006960
        /*0514*/ 	.word	0x00000009
        /*0518*/ 	.word	0x00000000
        /*051c*/ 	.short	0x010a
        /*051e*/ 	.byte	0x3f
	.zero		1


	//   ....[70]....
        /*0520*/ 	.word	0x000069b0
        /*0524*/ 	.word	0x00000008
        /*0528*/ 	.word	0x00000000
        /*052c*/ 	.short	0x010a
        /*052e*/ 	.byte	0x3f
	.zero		1


	//   ....[71]....
        /*0530*/ 	.word	0x00006a00
        /*0534*/ 	.word	0x00000009
        /*0538*/ 	.word	0x00000000
        /*053c*/ 	.short	0x010a
        /*053e*/ 	.byte	0x3f
	.zero		1


	//   ....[72]....
        /*0540*/ 	.word	0x00006a50
        /*0544*/ 	.word	0x00000008
        /*0548*/ 	.word	0x00000000
        /*054c*/ 	.short	0x010a
        /*054e*/ 	.byte	0x3f
	.zero		1


	//   ....[73]....
        /*0550*/ 	.word	0x00006aa0
        /*0554*/ 	.word	0x00000009
        /*0558*/ 	.word	0x00000000
        /*055c*/ 	.short	0x010a
        /*055e*/ 	.byte	0x3f
	.zero		1


	//   ....[74]....
        /*0560*/ 	.word	0x00006af0
        /*0564*/ 	.word	0x00000008
        /*0568*/ 	.word	0x00000000
        /*056c*/ 	.short	0x010a
        /*056e*/ 	.byte	0x3f
	.zero		1


	//   ....[75]....
        /*0570*/ 	.word	0x00006b40
        /*0574*/ 	.word	0x00000009
        /*0578*/ 	.word	0x00000000
        /*057c*/ 	.short	0x010a
        /*057e*/ 	.byte	0x3f
	.zero		1


	//   ....[76]....
        /*0580*/ 	.word	0x00006b90
        /*0584*/ 	.word	0x00000008
        /*0588*/ 	.word	0x00000000
        /*058c*/ 	.short	0x010a
        /*058e*/ 	.byte	0x3f
	.zero		1


	//   ....[77]....
        /*0590*/ 	.word	0x00006be0
        /*0594*/ 	.word	0x0000000b
        /*0598*/ 	.word	0x00000000
        /*059c*/ 	.short	0x010a
        /*059e*/ 	.byte	0x3f
	.zero		1


	//----- nvinfo : EIATTR_NUM_MBARRIERS
	.align		4
.L_37:
        /*05a0*/ 	.byte	0x03, 0x38
        /*05a2*/ 	.short	0x0022


	//----- nvinfo : EIATTR_EXIT_INSTR_OFFSETS
	.align		4
        /*05a4*/ 	.byte	0x04, 0x1c
        /*05a6*/ 	.short	(.L_39 - .L_38)


	//   ....[0]....
.L_38:
        /*05a8*/ 	.word	0x00001590


	//   ....[1]....
        /*05ac*/ 	.word	0x000015f0


	//   ....[2]....
        /*05b0*/ 	.word	0x00004e20


	//   ....[3]....
        /*05b4*/ 	.word	0x00004e50


	//   ....[4]....
        /*05b8*/ 	.word	0x00006570


	//----- nvinfo : EIATTR_MAX_THREADS
	.align		4
.L_39:
        /*05bc*/ 	.byte	0x04, 0x05
        /*05be*/ 	.short	(.L_41 - .L_40)
.L_40:
        /*05c0*/ 	.word	0x00000180
        /*05c4*/ 	.word	0x00000001
        /*05c8*/ 	.word	0x00000001


	//----- nvinfo : EIATTR_CRS_STACK_SIZE
	.align		4
.L_41:
        /*05cc*/ 	.byte	0x04, 0x1e
        /*05ce*/ 	.short	(.L_43 - .L_42)
.L_42:
        /*05d0*/ 	.word	0x00000000


	//----- nvinfo : EIATTR_CBANK_PARAM_SIZE
	.align		4
.L_43:
        /*05d4*/ 	.byte	0x03, 0x19
        /*05d6*/ 	.short	0x0470


	//----- nvinfo : EIATTR_PARAM_CBANK
	.align		4
        /*05d8*/ 	.byte	0x04, 0x0a
        /*05da*/ 	.short	(.L_45 - .L_44)
	.align		4
.L_44:
        /*05dc*/ 	.word	index@(.nv.constant0._ZN7cutlass13device_kernelINS_4gemm6kernel13GemmUniversalIN4cute5tupleIJiiiiEEENS1_10collective13CollectiveMmaINS1_34MainloopSm90TmaGmmaWarpSpecializedILi14ENS5_IJNS4_1CILi4EEENSA_ILi2EEENSA_ILi1EEEEEENS1_32KernelTmaWarpSpecializedPingpongEEENS5_IJNSA_ILi64EEESH_SH_EEENS_6half_tENS5_IJlSD_lEEESJ_SK_NS4_8TiledMMAINS4_8MMA_AtomIJNS4_4SM904GMMA25MMA_64x64x16_F32F16F16_SSILNSO_5MajorE0ELSQ_0ELNSO_7ScaleInE1ELSR_1EEEEEENS4_6LayoutINS5_IJSD_SD_SD_EEENS5_IJNSA_ILi0EEESW_SW_EEEEENS5_IJNS4_10UnderscoreESZ_SZ_EEEEENS4_23SM90_TMA_LOAD_MULTICASTENS4_14ComposedLayoutINS4_7SwizzleILi3ELi4ELi3EEENS4_18smem_ptr_flag_bitsILi16EEENSU_INS5_IJNSA_ILi8EEESH_EEENS5_IJSH_SD_EEEEEEEvNS4_8identityES12_S1C_vS1D_EENS_8epilogue10collective6detail29Sm90TmaWarpSpecializedAdapterINS1G_15DefaultEpilogueISJ_SK_SK_NS1F_6thread17LinearCombinationISJ_Li1EffLNS1K_9ScaleType4KindE0ELNS_15FloatRoundStyleE2ESJ_EENS1_15EpilogueDefaultEEEEEvvEEEEvNT_6ParamsE)
        /*05e0*/ 	.short	0x0210
        /*05e2*/ 	.short	0x0470


	//----- nvinfo : EIATTR_SW_WAR
	.align		4
.L_45:
        /*05e4*/ 	.byte	0x04, 0x36
        /*05e6*/ 	.short	(.L_47 - .L_46)
.L_46:
        /*05e8*/ 	.word	0x00000008
.L_47:


//--------------------- .nv.callgraph             --------------------------
	.section	.nv.callgraph,"",@"SHT_CUDA_CALLGRAPH"
	.align	4
	.sectionentsize	8
	.align		4
        /*0000*/ 	.word	0x00000000
	.align		4
        /*0004*/ 	.word	0xffffffff
	.align		4
        /*0008*/ 	.word	index@(_ZN7cutlass13device_kernelINS_4gemm6kernel13GemmUniversalIN4cute5tupleIJiiiiEEENS1_10collective13CollectiveMmaINS1_34MainloopSm90TmaGmmaWarpSpecializedILi14ENS5_IJNS4_1CILi4EEENSA_ILi2EEENSA_ILi1EEEEEENS1_32KernelTmaWarpSpecializedPingpongEEENS5_IJNSA_ILi64EEESH_SH_EEENS_6half_tENS5_IJlSD_lEEESJ_SK_NS4_8TiledMMAINS4_8MMA_AtomIJNS4_4SM904GMMA25MMA_64x64x16_F32F16F16_SSILNSO_5MajorE0ELSQ_0ELNSO_7ScaleInE1ELSR_1EEEEEENS4_6LayoutINS5_IJSD_SD_SD_EEENS5_IJNSA_ILi0EEESW_SW_EEEEENS5_IJNS4_10UnderscoreESZ_SZ_EEEEENS4_23SM90_TMA_LOAD_MULTICASTENS4_14ComposedLayoutINS4_7SwizzleILi3ELi4ELi3EEENS4_18smem_ptr_flag_bitsILi16EEENSU_INS5_IJNSA_ILi8EEESH_EEENS5_IJSH_SD_EEEEEEEvNS4_8identityES12_S1C_vS1D_EENS_8epilogue10collective6detail29Sm90TmaWarpSpecializedAdapterINS1G_15DefaultEpilogueISJ_SK_SK_NS1F_6thread17LinearCombinationISJ_Li1EffLNS1K_9ScaleType4KindE0ELNS_15FloatRoundStyleE2ESJ_EENS1_15EpilogueDefaultEEEEEvvEEEEvNT_6ParamsE)
	.align		4
        /*000c*/ 	.word	index@(__assertfail)
	.align		4
        /*0010*/ 	.word	0x00000000
	.align		4
        /*0014*/ 	.word	0xfffffffe
	.align		4
        /*0018*/ 	.word	0x00000000
	.align		4
        /*001c*/ 	.word	0xfffffffd
	.align		4
        /*0020*/ 	.word	0x00000000
	.align		4
        /*0024*/ 	.word	0xfffffffc


//--------------------- .nv.constant4             --------------------------
	.section	.nv.constant4,"a",@progbits
	.align	8
	.align		8
.nv.constant4:
        /*0000*/ 	.dword	__assertfail
	.align		8
        /*0008*/ 	.dword	__unnamed_1
	.align		8
        /*0010*/ 	.dword	_ZN40_INTERNAL_94c8a4e0_4_k_cu_d354f32f_235704cuda3std3__45__cpo5beginE
	.align		8
        /*0018*/ 	.dword	_ZN40_INTERNAL_94c8a4e0_4_k_cu_d354f32f_235704cuda3std3__45__cpo3endE
	.align		8
        /*0020*/ 	.dword	_ZN40_INTERNAL_94c8a4e0_4_k_cu_d354f32f_235704cuda3std3__45__cpo6cbeginE
	.align		8
        /*0028*/ 	.dword	_ZN40_INTERNAL_94c8a4e0_4_k_cu_d354f32f_235704cuda3std3__45__cpo4cendE
	.align		8
        /*0030*/ 	.dword	_ZN40_INTERNAL_94c8a4e0_4_k_cu_d354f32f_235704cuda3std3__442_GLOBAL__N__94c8a4e0_4_k_cu_d354f32f_235706ignoreE
	.align		8
        /*0038*/ 	.dword	_ZN40_INTERNAL_94c8a4e0_4_k_cu_d354f32f_235704cuda3std3__419piecewise_constructE
	.align		8
        /*0040*/ 	.dword	_ZN40_INTERNAL_94c8a4e0_4_k_cu_d354f32f_235704cuda3std3__48in_placeE
	.align		8
        /*0048*/ 	.dword	_ZN40_INTERNAL_94c8a4e0_4_k_cu_d354f32f_235704cuda3std6ranges3__45__cpo4swapE
	.align		8
        /*0050*/ 	.dword	_ZN40_INTERNAL_94c8a4e0_4_k_cu_d354f32f_235704cuda3std6ranges3__45__cpo9iter_moveE
	.align		8
        /*0058*/ 	.dword	_ZN40_INTERNAL_94c8a4e0_4_k_cu_d354f32f_235704cute7productE
	.align		8
        /*0060*/ 	.dword	_ZN40_INTERNAL_94c8a4e0_4_k_cu_d354f32f_235704cute1_E
	.align		8
        /*0068*/ 	.dword	$str$22
	.align		8
        /*0070*/ 	.dword	$str$23


//--------------------- .text._ZN7cutlass13device_kernelINS_4gemm6kernel13GemmUniversalIN4cute5tupleIJiiiiEEENS1_10collective13CollectiveMmaINS1_34MainloopSm90TmaGmmaWarpSpecializedILi14ENS5_IJNS4_1CILi4EEENSA_ILi2EEENSA_ILi1EEEEEENS1_32KernelTmaWarpSpecializedPingpongEEENS5_IJNSA_ILi64EEESH_SH_EEENS_6half_tENS5_IJlSD_lEEESJ_SK_NS4_8TiledMMAINS4_8MMA_AtomIJNS4_4SM904GMMA25MMA_64x64x16_F32F16F16_SSILNSO_5MajorE0ELSQ_0ELNSO_7ScaleInE1ELSR_1EEEEEENS4_6LayoutINS5_IJSD_SD_SD_EEENS5_IJNSA_ILi0EEESW_SW_EEEEENS5_IJNS4_10UnderscoreESZ_SZ_EEEEENS4_23SM90_TMA_LOAD_MULTICASTENS4_14ComposedLayoutINS4_7SwizzleILi3ELi4ELi3EEENS4_18smem_ptr_flag_bitsILi16EEENSU_INS5_IJNSA_ILi8EEESH_EEENS5_IJSH_SD_EEEEEEEvNS4_8identityES12_S1C_vS1D_EENS_8epilogue10collective6detail29Sm90TmaWarpSpecializedAdapterINS1G_15DefaultEpilogueISJ_SK_SK_NS1F_6thread17LinearCombinationISJ_Li1EffLNS1K_9ScaleType4KindE0ELNS_15FloatRoundStyleE2ESJ_EENS1_15EpilogueDefaultEEEEEvvEEEEvNT_6ParamsE --------------------------
	.section	.text._ZN7cutlass13device_kernelINS_4gemm6kernel13GemmUniversalIN4cute5tupleIJiiiiEEENS1_10collective13CollectiveMmaINS1_34MainloopSm90TmaGmmaWarpSpecializedILi14ENS5_IJNS4_1CILi4EEENSA_ILi2EEENSA_ILi1EEEEEENS1_32KernelTmaWarpSpecializedPingpongEEENS5_IJNSA_ILi64EEESH_SH_EEENS_6half_tENS5_IJlSD_lEEESJ_SK_NS4_8TiledMMAINS4_8MMA_AtomIJNS4_4SM904GMMA25MMA_64x64x16_F32F16F16_SSILNSO_5MajorE0ELSQ_0ELNSO_7ScaleInE1ELSR_1EEEEEENS4_6LayoutINS5_IJSD_SD_SD_EEENS5_IJNSA_ILi0EEESW_SW_EEEEENS5_IJNS4_10UnderscoreESZ_SZ_EEEEENS4_23SM90_TMA_LOAD_MULTICASTENS4_14ComposedLayoutINS4_7SwizzleILi3ELi4ELi3EEENS4_18smem_ptr_flag_bitsILi16EEENSU_INS5_IJNSA_ILi8EEESH_EEENS5_IJSH_SD_EEEEEEEvNS4_8identityES12_S1C_vS1D_EENS_8epilogue10collective6detail29Sm90TmaWarpSpecializedAdapterINS1G_15DefaultEpilogueISJ_SK_SK_NS1F_6thread17LinearCombinationISJ_Li1EffLNS1K_9ScaleType4KindE0ELNS_15FloatRoundStyleE2ESJ_EENS1_15EpilogueDefaultEEEEEvvEEEEvNT_6ParamsE,"ax",@progbits
	.align	128
.text._ZN7cutlass13device_kernelINS_4gemm6kernel13GemmUniversalIN4cute5tupleIJiiiiEEENS1_10collective13CollectiveMmaINS1_34MainloopSm90TmaGmmaWarpSpecializedILi14ENS5_IJNS4_1CILi4EEENSA_ILi2EEENSA_ILi1EEEEEENS1_32KernelTmaWarpSpecializedPingpongEEENS5_IJNSA_ILi64EEESH_SH_EEENS_6half_tENS5_IJlSD_lEEESJ_SK_NS4_8TiledMMAINS4_8MMA_AtomIJNS4_4SM904GMMA25MMA_64x64x16_F32F16F16_SSILNSO_5MajorE0ELSQ_0ELNSO_7ScaleInE1ELSR_1EEEEEENS4_6LayoutINS5_IJSD_SD_SD_EEENS5_IJNSA_ILi0EEESW_SW_EEEEENS5_IJNS4_10UnderscoreESZ_SZ_EEEEENS4_23SM90_TMA_LOAD_MULTICASTENS4_14ComposedLayoutINS4_7SwizzleILi3ELi4ELi3EEENS4_18smem_ptr_flag_bitsILi16EEENSU_INS5_IJNSA_ILi8EEESH_EEENS5_IJSH_SD_EEEEEEEvNS4_8identityES12_S1C_vS1D_EENS_8epilogue10collective6detail29Sm90TmaWarpSpecializedAdapterINS1G_15DefaultEpilogueISJ_SK_SK_NS1F_6thread17LinearCombinationISJ_Li1EffLNS1K_9ScaleType4KindE0ELNS_15FloatRoundStyleE2ESJ_EENS1_15EpilogueDefaultEEEEEvvEEEEvNT_6ParamsE:
        .type           _ZN7cutlass13device_kernelINS_4gemm6kernel13GemmUniversalIN4cute5tupleIJiiiiEEENS1_10collective13CollectiveMmaINS1_34MainloopSm90TmaGmmaWarpSpecializedILi14ENS5_IJNS4_1CILi4EEENSA_ILi2EEENSA_ILi1EEEEEENS1_32KernelTmaWarpSpecializedPingpongEEENS5_IJNSA_ILi64EEESH_SH_EEENS_6half_tENS5_IJlSD_lEEESJ_SK_NS4_8TiledMMAINS4_8MMA_AtomIJNS4_4SM904GMMA25MMA_64x64x16_F32F16F16_SSILNSO_5MajorE0ELSQ_0ELNSO_7ScaleInE1ELSR_1EEEEEENS4_6LayoutINS5_IJSD_SD_SD_EEENS5_IJNSA_ILi0EEESW_SW_EEEEENS5_IJNS4_10UnderscoreESZ_SZ_EEEEENS4_23SM90_TMA_LOAD_MULTICASTENS4_14ComposedLayoutINS4_7SwizzleILi3ELi4ELi3EEENS4_18smem_ptr_flag_bitsILi16EEENSU_INS5_IJNSA_ILi8EEESH_EEENS5_IJSH_SD_EEEEEEEvNS4_8identityES12_S1C_vS1D_EENS_8epilogue10collective6detail29Sm90TmaWarpSpecializedAdapterINS1G_15DefaultEpilogueISJ_SK_SK_NS1F_6thread17LinearCombinationISJ_Li1EffLNS1K_9ScaleType4KindE0ELNS_15FloatRoundStyleE2ESJ_EENS1_15EpilogueDefaultEEEEEvvEEEEvNT_6ParamsE,@function
        .size           _ZN7cutlass13device_kernelINS_4gemm6kernel13GemmUniversalIN4cute5tupleIJiiiiEEENS1_10collective13CollectiveMmaINS1_34MainloopSm90TmaGmmaWarpSpecializedILi14ENS5_IJNS4_1CILi4EEENSA_ILi2EEENSA_ILi1EEEEEENS1_32KernelTmaWarpSpecializedPingpongEEENS5_IJNSA_ILi64EEESH_SH_EEENS_6half_tENS5_IJlSD_lEEESJ_SK_NS4_8TiledMMAINS4_8MMA_AtomIJNS4_4SM904GMMA25MMA_64x64x16_F32F16F16_SSILNSO_5MajorE0ELSQ_0ELNSO_7ScaleInE1ELSR_1EEEEEENS4_6LayoutINS5_IJSD_SD_SD_EEENS5_IJNSA_ILi0EEESW_SW_EEEEENS5_IJNS4_10UnderscoreESZ_SZ_EEEEENS4_23SM90_TMA_LOAD_MULTICASTENS4_14ComposedLayoutINS4_7SwizzleILi3ELi4ELi3EEENS4_18smem_ptr_flag_bitsILi16EEENSU_INS5_IJNSA_ILi8EEESH_EEENS5_IJSH_SD_EEEEEEEvNS4_8identityES12_S1C_vS1D_EENS_8epilogue10collective6detail29Sm90TmaWarpSpecializedAdapterINS1G_15DefaultEpilogueISJ_SK_SK_NS1F_6thread17LinearCombinationISJ_Li1EffLNS1K_9ScaleType4KindE0ELNS_15FloatRoundStyleE2ESJ_EENS1_15EpilogueDefaultEEEEEvvEEEEvNT_6ParamsE,(.L_x_160 - _ZN7cutlass13device_kernelINS_4gemm6kernel13GemmUniversalIN4cute5tupleIJiiiiEEENS1_10collective13CollectiveMmaINS1_34MainloopSm90TmaGmmaWarpSpecializedILi14ENS5_IJNS4_1CILi4EEENSA_ILi2EEENSA_ILi1EEEEEENS1_32KernelTmaWarpSpecializedPingpongEEENS5_IJNSA_ILi64EEESH_SH_EEENS_6half_tENS5_IJlSD_lEEESJ_SK_NS4_8TiledMMAINS4_8MMA_AtomIJNS4_4SM904GMMA25MMA_64x64x16_F32F16F16_SSILNSO_5MajorE0ELSQ_0ELNSO_7ScaleInE1ELSR_1EEEEEENS4_6LayoutINS5_IJSD_SD_SD_EEENS5_IJNSA_ILi0EEESW_SW_EEEEENS5_IJNS4_10UnderscoreESZ_SZ_EEEEENS4_23SM90_TMA_LOAD_MULTICASTENS4_14ComposedLayoutINS4_7SwizzleILi3ELi4ELi3EEENS4_18smem_ptr_flag_bitsILi16EEENSU_INS5_IJNSA_ILi8EEESH_EEENS5_IJSH_SD_EEEEEEEvNS4_8identityES12_S1C_vS1D_EENS_8epilogue10collective6detail29Sm90TmaWarpSpecializedAdapterINS1G_15DefaultEpilogueISJ_SK_SK_NS1F_6thread17LinearCombinationISJ_Li1EffLNS1K_9ScaleType4KindE0ELNS_15FloatRoundStyleE2ESJ_EENS1_15EpilogueDefaultEEEEEvvEEEEvNT_6ParamsE)
        .other          _ZN7cutlass13device_kernelINS_4gemm6kernel13GemmUniversalIN4cute5tupleIJiiiiEEENS1_10collective13CollectiveMmaINS1_34MainloopSm90TmaGmmaWarpSpecializedILi14ENS5_IJNS4_1CILi4EEENSA_ILi2EEENSA_ILi1EEEEEENS1_32KernelTmaWarpSpecializedPingpongEEENS5_IJNSA_ILi64EEESH_SH_EEENS_6half_tENS5_IJlSD_lEEESJ_SK_NS4_8TiledMMAINS4_8MMA_AtomIJNS4_4SM904GMMA25MMA_64x64x16_F32F16F16_SSILNSO_5MajorE0ELSQ_0ELNSO_7ScaleInE1ELSR_1EEEEEENS4_6LayoutINS5_IJSD_SD_SD_EEENS5_IJNSA_ILi0EEESW_SW_EEEEENS5_IJNS4_10UnderscoreESZ_SZ_EEEEENS4_23SM90_TMA_LOAD_MULTICASTENS4_14ComposedLayoutINS4_7SwizzleILi3ELi4ELi3EEENS4_18smem_ptr_flag_bitsILi16EEENSU_INS5_IJNSA_ILi8EEESH_EEENS5_IJSH_SD_EEEEEEEvNS4_8identityES12_S1C_vS1D_EENS_8epilogue10collective6detail29Sm90TmaWarpSpecializedAdapterINS1G_15DefaultEpilogueISJ_SK_SK_NS1F_6thread17LinearCombinationISJ_Li1EffLNS1K_9ScaleType4KindE0ELNS_15FloatRoundStyleE2ESJ_EENS1_15EpilogueDefaultEEEEEvvEEEEvNT_6ParamsE,@"STO_CUDA_ENTRY STV_DEFAULT"
_ZN7cutlass13device_kernelINS_4gemm6kernel13GemmUniversalIN4cute5tupleIJiiiiEEENS1_10collective13CollectiveMmaINS1_34MainloopSm90TmaGmmaWarpSpecializedILi14ENS5_IJNS4_1CILi4EEENSA_ILi2EEENSA_ILi1EEEEEENS1_32KernelTmaWarpSpecializedPingpongEEENS5_IJNSA_ILi64EEESH_SH_EEENS_6half_tENS5_IJlSD_lEEESJ_SK_NS4_8TiledMMAINS4_8MMA_AtomIJNS4_4SM904GMMA25MMA_64x64x16_F32F16F16_SSILNSO_5MajorE0ELSQ_0ELNSO_7ScaleInE1ELSR_1EEEEEENS4_6LayoutINS5_IJSD_SD_SD_EEENS5_IJNSA_ILi0EEESW_SW_EEEEENS5_IJNS4_10UnderscoreESZ_SZ_EEEEENS4_23SM90_TMA_LOAD_MULTICASTENS4_14ComposedLayoutINS4_7SwizzleILi3ELi4ELi3EEENS4_18smem_ptr_flag_bitsILi16EEENSU_INS5_IJNSA_ILi8EEESH_EEENS5_IJSH_SD_EEEEEEEvNS4_8identityES12_S1C_vS1D_EENS_8epilogue10collective6detail29Sm90TmaWarpSpecializedAdapterINS1G_15DefaultEpilogueISJ_SK_SK_NS1F_6thread17LinearCombinationISJ_Li1EffLNS1K_9ScaleType4KindE0ELNS_15FloatRoundStyleE2ESJ_EENS1_15EpilogueDefaultEEEEEvvEEEEvNT_6ParamsE:
[----:B------:R-:W0:Y:S02]  /*0000*/  LDC R1, c[0x0][0x28] ;  /* 0x00000a00ff017b82 */ /* 0x000e240000000800 */
[----:B0-----:R-:W-:Y:S01]  /*0010*/  VIADD R1, R1, 0xfffffff8 ;  /* 0xfffffff801017836 */ /* 0x001fe20000000000 */
[----:B------:R-:W0:Y:S01]  /*0020*/  S2R R4, SR_TID.X ;  /* 0x0000000000047919 */ /* 0x000e220000002100 */
[----:B------:R-:W-:Y:S01]  /*0030*/  ELECT P0, URZ, PT ;  /* 0x00000000003f782f */ /* 0x000fe20003800000 */
[----:B------:R-:W-:Y:S01]  /*0040*/  BSSY B0, `(.L_x_0) ;  /* 0x000000f000007945 */ /* 0x000fe20003800000 */
[--C-:B0-----:R-:W-:Y:S02]  /*0050*/  SHF.R.U32.HI R2, RZ, 0x5, R4.reuse ;  /* 0x00000005ff027819 */ /* 0x101fe40000011604 */
[----:B------:R-:W-:-:S03]  /*0060*/  SHF.R.U32.HI R7, RZ, 0x7, R4 ;  /* 0x00000007ff077819 */ /* 0x000fc60000011604 */
[----:B------:R-:W0:Y:S04]  /*0070*/  SHFL.IDX PT, R5, R2, RZ, 0x1f ;  /* 0x00001fff02057589 */ /* 0x000e2800000e0000 */
[----:B------:R1:W2:Y:S01]  /*0080*/  SHFL.IDX PT, R10, R7, RZ, 0x1f ;  /* 0x00001fff070a7589 */ /* 0x0002a200000e0000 */
[----:B0-----:R-:W-:-:S13]  /*0090*/  ISETP.NE.OR P0, PT, R5, RZ, !P0 ;  /* 0x000000ff0500720c */ /* 0x001fda0004705670 */
[----:B-12---:R-:W-:Y:S05]  /*00a0*/  @P0 BRA `(.L_x_1) ;  /* 0x0000000000200947 */ /* 0x006fea0003800000 */
[----:B------:R-:W-:Y:S02]  /*00b0*/  ULDC.64 UR4, c[0x0][0x198] ;  /* 0x0000660000047ab9 */ /* 0x000fe40000000a00 */
[----:B------:R-:W-:Y:S02]  /*00c0*/  UIADD3 UR6, UP0, UR4, 0xf0, URZ ;  /* 0x000000f004067890 */ /* 0x000fe4000ff1e03f */
[----:B------:R-:W-:Y:S02]  /*00d0*/  UIADD3 UR4, UP1, UR4, 0x1f0, URZ ;  /* 0x000001f004047890 */ /* 0x000fe4000ff3e03f */
[----:B------:R-:W-:Y:S02]  /*00e0*/  UIADD3.X UR7, URZ, UR5, URZ, UP0, !UPT ;  /* 0x000000053f077290 */ /* 0x000fe400087fe43f */
[----:B------:R-:W-:-:S07]  /*00f0*/  UIADD3.X UR5, URZ, UR5, URZ, UP1, !UPT ;  /* 0x000000053f057290 */ /* 0x000fce0008ffe43f */
[----:B------:R0:W-:Y:S02]  /*0100*/  UTMACCTL.PF [UR6] ;  /* 0x00000000060079b9 */ /* 0x0001e40008040000 */
[----:B------:R0:W-:Y:S02]  /*0110*/  UTMACCTL.PF [UR4] ;  /* 0x00000000040079b9 */ /* 0x0001e40008040000 */
[----:B0-----:R-:W-:Y:S01]  /*0120*/  NOP ;  /* 0x0000000000007918 */ /* 0x001fe20000000000 */
.L_x_1:
[----:B------:R-:W-:Y:S05]  /*0130*/  BSYNC B0 ;  /* 0x0000000000007941 */ /* 0x000fea0003800000 */
.L_x_0:
[----:B------:R-:W0:Y:S01]  /*0140*/  SHFL.IDX PT, R8, R2, RZ, 0x1f ;  /* 0x00001fff02087589 */ /* 0x000e2200000e0000 */
[----:B------:R-:W-:-:S04]  /*0150*/  SHF.R.S32.HI R3, RZ, 0x1f, R4 ;  /* 0x0000001fff037819 */ /* 0x000fc80000011404 */
[----:B------:R-:W-:-:S04]  /*0160*/  LEA.HI R3, R3, R4, RZ, 0x7 ;  /* 0x0000000403037211 */ /* 0x000fc800078f38ff */
[----:B------:R-:W-:-:S05]  /*0170*/  LOP3.LUT R3, R3, 0xffffff80, RZ, 0xc0, !PT ;  /* 0xffffff8003037812 */ /* 0x000fca00078ec0ff */
[----:B------:R-:W-:Y:S01]  /*0180*/  IMAD.IADD R3, R4, 0x1, -R3 ;  /* 0x0000000104037824 */ /* 0x000fe200078e0a03 */
[----:B0-----:R-:W-:-:S13]  /*0190*/  ISETP.NE.AND P0, PT, R8, RZ, PT ;  /* 0x000000ff0800720c */ /* 0x001fda0003f05270 */
[----:B------:R-:W-:Y:S05]  /*01a0*/  @P0 BRA `(.L_x_2) ;  /* 0x0000000000b40947 */ /* 0x000fea0003800000 */
[----:B------:R-:W-:Y:S01]  /*01b0*/  ELECT P0, URZ, PT ;  /* 0x00000000003f782f */ /* 0x000fe20003800000 */
[----:B------:R-:W-:-:S12]  /*01c0*/  BSSY B0, `(.L_x_2) ;  /* 0x000002b000007945 */ /* 0x000fd80003800000 */
[----:B------:R-:W-:Y:S05]  /*01d0*/  @!P0 BRA `(.L_x_3) ;  /* 0x0000000000a48947 */ /* 0x000fea0003800000 */
[----:B------:R-:W0:Y:S01]  /*01e0*/  S2UR UR8, SR_CgaCtaId ;  /* 0x00000000000879c3 */ /* 0x000e220000008800 */
[----:B------:R-:W-:Y:S01]  /*01f0*/  UMOV UR4, 0x400 ;  /* 0x0000040000047882 */ /* 0x000fe20000000000 */
[----:B------:R-:W-:Y:S01]  /*0200*/  UMOV UR5, 0x1 ;  /* 0x0000000100057882 */ /* 0x000fe20000000000 */
[----:B------:R-:W-:Y:S02]  /*0210*/  UMOV UR6, 0x5 ;  /* 0x0000000500067882 */ /* 0x000fe40000000000 */
[----:B------:R-:W-:-:S04]  /*0220*/  UIADD3 UR6, -UR6, 0x100000, URZ ;  /* 0x0010000006067890 */ /* 0x000fc8000fffe13f */
[----:B------:R-:W-:Y:S02]  /*0230*/  USHF.L.U32 UR7, UR6, 0xb, URZ ;  /* 0x0000000b06077899 */ /* 0x000fe4000800063f */
[----:B------:R-:W-:Y:S02]  /*0240*/  USHF.L.U32 UR6, UR6, 0x1, URZ ;  /* 0x0000000106067899 */ /* 0x000fe4000800063f */
[----:B0-----:R-:W-:Y:S02]  /*0250*/  ULEA UR8, UR8, UR4, 0x18 ;  /* 0x0000000408087291 */ /* 0x001fe4000f8ec03f */
[----:B------:R-:W-:-:S04]  /*0260*/  UIADD3 UR4, -UR5, 0x100000, URZ ;  /* 0x0010000005047890 */ /* 0x000fc8000fffe13f */
[----:B------:R-:W-:Y:S02]  /*0270*/  USHF.L.U32 UR5, UR4, 0xb, URZ ;  /* 0x0000000b04057899 */ /* 0x000fe4000800063f */
[----:B------:R-:W-:Y:S01]  /*0280*/  USHF.L.U32 UR4, UR4, 0x1, URZ ;  /* 0x0000000104047899 */ /* 0x000fe2000800063f */
[----:B------:R-:W0:Y:S11]  /*0290*/  FENCE.VIEW.ASYNC.S ;  /* 0x00000000000073c6 */ /* 0x000e360000000000 */
[----:B0-----:R0:W1:Y:S01]  /*02a0*/  SYNCS.EXCH.64 URZ, [UR8], UR4 ;  /* 0x00000004083f75b2 */ /* 0x0010620008000100 */
[----:B------:R0:W2:Y:S01]  /*02b0*/  SYNCS.EXCH.64 URZ, [UR8+0x70], UR6 ;  /* 0x00007006083f75b2 */ /* 0x0000a20008000100 */
[----:B------:R0:W3:Y:S01]  /*02c0*/  SYNCS.EXCH.64 URZ, [UR8+0x8], UR4 ;  /* 0x00000804083f75b2 */ /* 0x0000e20008000100 */
[----:B------:R0:W4:Y:S01]  /*02d0*/  SYNCS.EXCH.64 URZ, [UR8+0x78], UR6 ;  /* 0x00007806083f75b2 */ /* 0x0001220008000100 */
[----:B------:R0:W0:Y:S01]  /*02e0*/  SYNCS.EXCH.64 URZ, [UR8+0x10], UR4 ;  /* 0x00001004083f75b2 */ /* 0x0000220008000100 */
        /* <DEDUP_REMOVED lines=23> */
[----:B-1234-:R-:W-:Y:S01]  /*0460*/  NOP ;  /* 0x0000000000007918 */ /* 0x01efe20000000000 */
.L_x_3:
[----:B0-----:R-:W-:Y:S05]  /*0470*/  BSYNC B0 ;  /* 0x0000000000007941 */ /* 0x001fea0003800000 */
.L_x_2:
[----:B------:R-:W0:Y:S01]  /*0480*/  S2UR UR12, SR_CTAID.X ;  /* 0x00000000000c79c3 */ /* 0x000e220000002500 */
[----:B------:R-:W-:Y:S01]  /*0490*/  SHF.R.S32.HI R0, RZ, 0x1f, R3 ;  /* 0x0000001fff007819 */ /* 0x000fe20000011403 */
[----:B------:R-:W1:Y:S01]  /*04a0*/  SHFL.IDX PT, R15, R2, RZ, 0x1f ;  /* 0x00001fff020f7589 */ /* 0x000e6200000e0000 */
[----:B------:R-:W-:Y:S02]  /*04b0*/  SHF.R.S32.HI R11, RZ, 0x1f, R8 ;  /* 0x0000001fff0b7819 */ /* 0x000fe40000011408 */
[----:B------:R-:W-:Y:S02]  /*04c0*/  ELECT P0, URZ, PT ;  /* 0x00000000003f782f */ /* 0x000fe40003800000 */
[----:B------:R-:W-:Y:S01]  /*04d0*/  LEA.HI R6, R0, R3, RZ, 0x3 ;  /* 0x0000000300067211 */ /* 0x000fe200078f18ff */
[----:B------:R2:W3:Y:S01]  /*04e0*/  SHFL.IDX PT, R13, R2, RZ, 0x1f ;  /* 0x00001fff020d7589 */ /* 0x0004e200000e0000 */
[----:B------:R-:W-:Y:S02]  /*04f0*/  LEA.HI R11, R11, R8, RZ, 0x2 ;  /* 0x000000080b0b7211 */ /* 0x000fe400078f10ff */
[----:B------:R-:W-:-:S02]  /*0500*/  ELECT P1, URZ, PT ;  /* 0x00000000003f782f */ /* 0x000fc40003820000 */
[--C-:B------:R-:W-:Y:S01]  /*0510*/  SHF.R.S32.HI R9, RZ, 0x3, R6.reuse ;  /* 0x00000003ff097819 */ /* 0x100fe20000011406 */
[----:B------:R-:W-:Y:S01]  /*0520*/  ULDC UR4, c[0x0][0x150] ;  /* 0x0000540000047ab9 */ /* 0x000fe20000000800 */
[----:B------:R-:W-:Y:S01]  /*0530*/  SHF.R.S32.HI R12, RZ, 0x1f, R6 ;  /* 0x0000001fff0c7819 */ /* 0x000fe20000011406 */
[----:B------:R-:W4:Y:S01]  /*0540*/  LDC R14, c[0x0][0x140] ;  /* 0x00005000ff0e7b82 */ /* 0x000f220000000800 */
[----:B------:R-:W5:Y:S01]  /*0550*/  S2R R6, SR_CTAID.Y ;  /* 0x0000000000067919 */ /* 0x000f620000002600 */
[----:B------:R-:W-:Y:S01]  /*0560*/  LOP3.LUT R11, R11, 0x3ffffffc, RZ, 0xc0, !PT ;  /* 0x3ffffffc0b0b7812 */ /* 0x000fe200078ec0ff */
[----:B------:R-:W-:Y:S01]  /*0570*/  UMOV UR11, 0x80 ;  /* 0x00000080000b7882 */ /* 0x000fe20000000000 */
[----:B------:R-:W-:Y:S01]  /*0580*/  LEA.HI R12, R12, R9, RZ, 0x2 ;  /* 0x000000090c0c7211 */ /* 0x000fe200078f10ff */
[----:B------:R-:W-:Y:S01]  /*0590*/  NOP ;  /* 0x0000000000007918 */ /* 0x000fe20000000000 */
[----:B--2---:R-:W-:Y:S01]  /*05a0*/  SHF.R.S32.HI R2, RZ, 0x1f, R5 ;  /* 0x0000001fff027819 */ /* 0x004fe20000011405 */
[----:B------:R-:W-:Y:S01]  /*05b0*/  IMAD.IADD R11, R8, 0x1, -R11 ;  /* 0x00000001080b7824 */ /* 0x000fe200078e0a0b */
[----:B------:R-:W-:Y:S01]  /*05c0*/  LOP3.LUT R12, R12, 0xfffffffc, RZ, 0xc0, !PT ;  /* 0xfffffffc0c0c7812 */ /* 0x000fe200078ec0ff */
[----:B------:R-:W2:Y:S01]  /*05d0*/  LDC R25, c[0x0][0x148] ;  /* 0x00005200ff197b82 */ /* 0x000ea20000000800 */
[----:B------:R-:W-:Y:S01]  /*05e0*/  LEA.HI R2, R2, R5, RZ, 0x2 ;  /* 0x0000000502027211 */ /* 0x000fe200078f10ff */
[----:B------:R-:W-:Y:S01]  /*05f0*/  NOP ;  /* 0x0000000000007918 */ /* 0x000fe20000000000 */
[C---:B------:R-:W-:Y:S01]  /*0600*/  VIADD R35, R10.reuse, 0xffffffff ;  /* 0xffffffff0a237836 */ /* 0x040fe20000000000 */
[----:B------:R-:W-:Y:S01]  /*0610*/  ISETP.NE.AND P3, PT, R10, RZ, PT ;  /* 0x000000ff0a00720c */ /* 0x000fe20003f65270 */
[----:B------:R-:W-:Y:S01]  /*0620*/  IMAD.IADD R12, R9, 0x1, -R12 ;  /* 0x00000001090c7824 */ /* 0x000fe200078e0a0c */
[----:B0-----:R-:W-:Y:S01]  /*0630*/  I2FP.F32.U32 R9, UR12 ;  /* 0x0000000c00097c45 */ /* 0x001fe20008201000 */
[----:B------:R-:W-:Y:S01]  /*0640*/  IMAD.MOV.U32 R57, RZ, RZ, 0x1 ;  /* 0x00000001ff397424 */ /* 0x000fe200078e00ff */
[----:B-1----:R-:W-:Y:S01]  /*0650*/  ISETP.NE.OR P0, PT, R15, RZ, !P0 ;  /* 0x000000ff0f00720c */ /* 0x002fe20004705670 */
[----:B------:R-:W-:Y:S01]  /*0660*/  IMAD R11, R11, 0x4, R12 ;  /* 0x000000040b0b7824 */ /* 0x000fe200078e020c */
[----:B---3--:R-:W-:Y:S01]  /*0670*/  ISETP.NE.OR P1, PT, R13, RZ, !P1 ;  /* 0x000000ff0d00720c */ /* 0x008fe20004f25670 */
[----:B------:R-:W-:Y:S01]  /*0680*/  FMUL R9, R9, UR4 ;  /* 0x0000000409097c20 */ /* 0x000fe20008400000 */
[----:B------:R-:W0:Y:S01]  /*0690*/  LDC R13, c[0x0][0x144] ;  /* 0x00005100ff0d7b82 */ /* 0x000e220000000800 */
[----:B------:R-:W-:Y:S01]  /*06a0*/  LOP3.LUT R2, R2, 0xfffffffc, RZ, 0xc0, !PT ;  /* 0xfffffffc02027812 */ /* 0x000fe200078ec0ff */
[----:B------:R-:W-:Y:S01]  /*06b0*/  ULDC UR4, c[0x0][0x154] ;  /* 0x0000550000047ab9 */ /* 0x000fe20000000800 */
[----:B------:R-:W-:Y:S01]  /*06c0*/  SHF.R.S32.HI R8, RZ, 0x1f, R11 ;  /* 0x0000001fff087819 */ /* 0x000fe2000001140b */
[----:B------:R-:W-:Y:S01]  /*06d0*/  IMAD.SHL.U32 R56, R11, 0x4, RZ ;  /* 0x000000040b387824 */ /* 0x000fe200078e00ff */
[----:B------:R-:W1:Y:S01]  /*06e0*/  F2I.U32.TRUNC.NTZ R9, R9 ;  /* 0x0000000900097305 */ /* 0x000e62000020f000 */
[----:B------:R-:W-:Y:S01]  /*06f0*/  IMAD.IADD R5, R5, 0x1, -R2 ;  /* 0x0000000105057824 */ /* 0x000fe200078e0a02 */
[----:B------:R-:W-:-:S02]  /*0700*/  LEA.HI R8, R8, R11, RZ, 0x2 ;  /* 0x0000000b08087211 */ /* 0x000fc400078f10ff */
[----:B------:R-:W-:Y:S01]  /*0710*/  VOTEU.ALL UP2, P0 ;  /* 0x00000000003f7886 */ /* 0x000fe20000040000 */
[----:B------:R-:W-:Y:S01]  /*0720*/  LOP3.LUT R56, R11, 0xc, R56, 0x78, !PT ;  /* 0x0000000c0b387812 */ /* 0x000fe200078e7838 */
[----:B------:R-:W-:Y:S01]  /*0730*/  VOTEU.ALL UP3, P1 ;  /* 0x00000000003f7886 */ /* 0x000fe20000860000 */
[----:B-----5:R-:W-:Y:S01]  /*0740*/  I2FP.F32.U32 R2, R6 ;  /* 0x0000000600027245 */ /* 0x020fe20000201000 */
[----:B------:R-:W-:Y:S01]  /*0750*/  VOTEU.ALL UP4, P1 ;  /* 0x00000000003f7886 */ /* 0x000fe20000880000 */
[----:B------:R-:W3:Y:S01]  /*0760*/  @!UP2 S2UR UR7, SR_CgaCtaId ;  /* 0x000000000007a9c3 */ /* 0x000ee20000008800 */
[----:B------:R-:W-:Y:S01]  /*0770*/  LOP3.LUT R8, R8, 0xfffffffc, RZ, 0xc0, !PT ;  /* 0xfffffffc08087812 */ /* 0x000fe200078ec0ff */
[----:B------:R-:W-:Y:S01]  /*0780*/  @!UP2 UMOV UR6, 0x400 ;  /* 0x000004000006a882 */ /* 0x000fe20000000000 */
[----:B------:R-:W-:Y:S01]  /*0790*/  FMUL R2, R2, UR4 ;  /* 0x0000000402027c20 */ /* 0x000fe20008400000 */
[----:B------:R-:W-:Y:S01]  /*07a0*/  UMOV UR4, 0x20 ;  /* 0x0000002000047882 */ /* 0x000fe20000000000 */
[----:B------:R-:W-:Y:S01]  /*07b0*/  @!UP3 UMOV UR9, 0x400 ;  /* 0x000004000009b882 */ /* 0x000fe20000000000 */
[----:B-1----:R-:W-:Y:S01]  /*07c0*/  IMAD.MOV R12, RZ, RZ, -R9 ;  /* 0x000000ffff0c7224 */ /* 0x002fe200078e0a09 */
[----:B------:R-:W-:-:S04]  /*07d0*/  @!UP2 UIADD3 UR4, -UR4, 0x100000, URZ ;  /* 0x001000000404a890 */ /* 0x000fc8000fffe13f */
[----:B------:R-:W-:Y:S02]  /*07e0*/  @!UP2 USHF.L.U32 UR5, UR4, 0xb, URZ ;  /* 0x0000000b0405a899 */ /* 0x000fe4000800063f */
[----:B------:R-:W-:Y:S01]  /*07f0*/  @!UP2 USHF.L.U32 UR4, UR4, 0x1, URZ ;  /* 0x000000010404a899 */ /* 0x000fe2000800063f */
[----:B------:R-:W1:Y:S01]  /*0800*/  @!UP3 S2UR UR10, SR_CgaCtaId ;  /* 0x00000000000ab9c3 */ /* 0x000e620000008800 */
[----:B------:R-:W-:Y:S01]  /*0810*/  IMAD.IADD R8, R11, 0x1, -R8 ;  /* 0x000000010b087824 */ /* 0x000fe200078e0a08 */
[----:B------:R-:W5:Y:S01]  /*0820*/  F2I.U32.TRUNC.NTZ R2, R2 ;  /* 0x0000000200027305 */ /* 0x000f62000020f000 */
[----:B0-----:R-:W-:Y:S01]  /*0830*/  IMAD R21, R13, R12, UR12 ;  /* 0x0000000c0d157e24 */ /* 0x001fe2000f8e020c */
[----:B------:R-:W-:Y:S01]  /*0840*/  VOTEU.ALL UP5, P1 ;  /* 0x00000000003f7886 */ /* 0x000fe200008a0000 */
[----:B----4-:R-:W-:Y:S01]  /*0850*/  ISETP.EQ.U32.AND P2, PT, R14, 0x1, PT ;  /* 0x000000010e00780c */ /* 0x010fe20003f42070 */
[----:B------:R-:W-:Y:S01]  /*0860*/  VOTEU.ALL UP0, P0 ;  /* 0x00000000003f7886 */ /* 0x000fe20000000000 */
[----:B------:R-:W-:Y:S01]  /*0870*/  VOTEU.ALL UP1, P0 ;  /* 0x00000000003f7886 */ /* 0x000fe20000020000 */
[----:B------:R-:W-:Y:S01]  /*0880*/  ISETP.NE.AND P4, PT, R8, R21, PT ;  /* 0x000000150800720c */ /* 0x000fe20003f85270 */
[----:B------:R0:W4:Y:S01]  /*0890*/  SHFL.IDX PT, R14, R7, RZ, 0x1f ;  /* 0x00001fff070e7589 */ /* 0x00012200000e0000 */
[----:B------:R-:W-:-:S02]  /*08a0*/  LOP3.LUT P0, RZ, R3, 0x7, RZ, 0xc0, !PT ;  /* 0x0000000703ff7812 */ /* 0x000fc4000780c0ff */
[----:B------:R-:W-:Y:S02]  /*08b0*/  ISETP.GE.U32.AND P6, PT, R35, 0x2, PT ;  /* 0x000000022300780c */ /* 0x000fe40003fc6070 */
[----:B------:R-:W-:Y:S01]  /*08c0*/  ISETP.LT.U32.AND P0, PT, R56, 0x8, !P0 ;  /* 0x000000083800780c */ /* 0x000fe20004701070 */
[----:B---3--:R-:W-:Y:S01]  /*08d0*/  @!UP2 ULEA UR8, UR7, UR6, 0x18 ;  /* 0x000000060708a291 */ /* 0x008fe2000f8ec03f */
[----:B-----5:R-:W-:Y:S01]  /*08e0*/  IMAD.MOV R20, RZ, RZ, -R2 ;  /* 0x000000ffff147224 */ /* 0x020fe200078e0a02 */
[----:B------:R-:W-:-:S04]  /*08f0*/  @!UP3 UIADD3 UR6, -UR11, 0x100000, URZ ;  /* 0x001000000b06b890 */ /* 0x000fc8000fffe13f */
[----:B------:R-:W-:Y:S02]  /*0900*/  @!UP3 USHF.L.U32 UR7, UR6, 0xb, URZ ;  /* 0x0000000b0607b899 */ /* 0x000fe4000800063f */
[----:B------:R-:W-:Y:S01]  /*0910*/  @!UP3 USHF.L.U32 UR6, UR6, 0x1, URZ ;  /* 0x000000010606b899 */ /* 0x000fe2000800063f */
[----:B------:R-:W-:Y:S01]  /*0920*/  VOTEU.ALL UP2, P1 ;  /* 0x00000000003f7886 */ /* 0x000fe20000840000 */
[----:B------:R-:W-:Y:S01]  /*0930*/  @P4 SHF.R.S32.HI R9, RZ, 0x1f, R56 ;  /* 0x0000001fff094819 */ /* 0x000fe20000011438 */
[----:B--2---:R-:W-:Y:S01]  /*0940*/  IMAD R2, R25, R20, R6 ;  /* 0x0000001419027224 */ /* 0x004fe200078e0206 */
[----:B-1----:R-:W-:Y:S02]  /*0950*/  @!UP3 ULEA UR9, UR10, UR9, 0x18 ;  /* 0x000000090a09b291 */ /* 0x002fe4000f8ec03f */
[----:B------:R-:W-:Y:S01]  /*0960*/  @P4 LEA.HI R9, R9, R56, RZ, 0x2 ;  /* 0x0000003809094211 */ /* 0x000fe200078f10ff */
[----:B------:R-:W-:Y:S01]  /*0970*/  VOTEU.ALL UP3, P1 ;  /* 0x00000000003f7886 */ /* 0x000fe20000860000 */
[----:B------:R-:W-:Y:S01]  /*0980*/  ISETP.NE.AND P1, PT, R5, 0x3, PT ;  /* 0x000000030500780c */ /* 0x000fe20003f25270 */
[----:B------:R-:W1:Y:S02]  /*0990*/  FENCE.VIEW.ASYNC.S ;  /* 0x00000000000073c6 */ /* 0x000e640000000000 */
[----:B-1----:R0:W1:Y:S01]  /*09a0*/  @!UP0 SYNCS.EXCH.64 URZ, [UR8+0x110], UR4 ;  /* 0x00011004083f85b2 */ /* 0x0020620008000100 */
[----:B------:R-:W-:-:S02]  /*09b0*/  @P4 SHF.R.S32.HI R9, RZ, 0x2, R9 ;  /* 0x00000002ff094819 */ /* 0x000fc40000011409 */
[----:B------:R-:W-:Y:S02]  /*09c0*/  ISETP.EQ.OR P1, PT, R5, RZ, !P1 ;  /* 0x000000ff0500720c */ /* 0x000fe40004f22670 */
[----:B------:R-:W-:Y:S02]  /*09d0*/  @P4 ISETP.NE.AND P5, PT, R9, R2, PT ;  /* 0x000000020900420c */ /* 0x000fe40003fa5270 */
[----:B------:R-:W-:Y:S02]  /*09e0*/  ISETP.EQ.AND P1, PT, R10, RZ, P1 ;  /* 0x000000ff0a00720c */ /* 0x000fe40000f22270 */
[----:B------:R-:W-:Y:S02]  /*09f0*/  SEL R2, RZ, 0x1, !P0 ;  /* 0x00000001ff027807 */ /* 0x000fe40004000000 */
[----:B------:R-:W-:Y:S02]  /*0a00*/  @P4 SEL R57, RZ, 0x1, P5 ;  /* 0x00000001ff394807 */ /* 0x000fe40002800000 */
[----:B------:R-:W-:-:S02]  /*0a10*/  SEL R16, RZ, 0x1, !P1 ;  /* 0x00000001ff107807 */ /* 0x000fc40004800000 */
[----:B------:R-:W-:Y:S01]  /*0a20*/  LOP3.LUT R57, R57, R2, RZ, 0xc0, !PT ;  /* 0x0000000239397212 */ /* 0x000fe200078ec0ff */
[----:B------:R0:W2:Y:S01]  /*0a30*/  @!UP1 SYNCS.EXCH.64 URZ, [UR8+0x118], UR4 ;  /* 0x00011804083f95b2 */ /* 0x0000a20008000100 */
[----:B------:R-:W-:Y:S01]  /*0a40*/  NOP ;  /* 0x0000000000007918 */ /* 0x000fe20000000000 */
[----:B------:R-:W-:Y:S01]  /*0a50*/  SEL R16, R16, 0x2, P6 ;  /* 0x0000000210107807 */ /* 0x000fe20003000000 */
[----:B------:R0:W3:Y:S01]  /*0a60*/  @!UP2 SYNCS.EXCH.64 URZ, [UR9+0xf0], UR6 ;  /* 0x0000f006093fa5b2 */ /* 0x0000e20008000100 */
[----:B------:R0:W0:Y:S01]  /*0a70*/  @!UP3 SYNCS.EXCH.64 URZ, [UR9+0xf8], UR6 ;  /* 0x0000f806093fb5b2 */ /* 0x0000220008000100 */
[----:B------:R0:W0:Y:S01]  /*0a80*/  @!UP4 SYNCS.EXCH.64 URZ, [UR9+0x100], UR6 ;  /* 0x00010006093fc5b2 */ /* 0x0000220008000100 */
[----:B------:R0:W0:Y:S01]  /*0a90*/  @!UP5 SYNCS.EXCH.64 URZ, [UR9+0x108], UR6 ;  /* 0x00010806093fd5b2 */ /* 0x0000220008000100 */
[----:B------:R-:W-:Y:S01]  /*0aa0*/  NOP ;  /* 0x0000000000007918 */ /* 0x000fe20000000000 */
[----:B-1--4-:R-:W-:Y:S05]  /*0ab0*/  @!P2 BRA `(.L_x_4) ;  /* 0x000000000008a947 */ /* 0x012fea0003800000 */
[----:B0-23--:R-:W-:Y:S01]  /*0ac0*/  UCGABAR_ARV ;  /* 0x00000000000079c7 */ /* 0x00dfe20008000000 */
[----:B------:R-:W-:Y:S05]  /*0ad0*/  BRA `(.L_x_5) ;  /* 0x0000000000047947 */ /* 0x000fea0003800000 */
.L_x_4:
[----:B0-23--:R-:W-:Y:S01]  /*0ae0*/  NOP ;  /* 0x0000000000007918 */ /* 0x00dfe20000000000 */
.L_x_5:
[----:B------:R-:W-:Y:S01]  /*0af0*/  ULDC.64 UR4, c[0x0][0x598] ;  /* 0x0001660000047ab9 */ /* 0x000fe20000000a00 */
[----:B------:R-:W-:Y:S01]  /*0b00*/  ULDC.64 UR36, c[0x0][0x208] ;  /* 0x0000820000247ab9 */ /* 0x000fe20000000a00 */
[----:B------:R-:W-:-:S04]  /*0b10*/  ISETP.NE.U32.AND P0, PT, RZ, UR4, PT ;  /* 0x00000004ff007c0c */ /* 0x000fc8000bf05070 */
[----:B------:R-:W-:-:S13]  /*0b20*/  ISETP.NE.AND.EX P0, PT, RZ, UR5, PT, P0 ;  /* 0x00000005ff007c0c */ /* 0x000fda000bf05300 */
[----:B------:R-:W-:Y:S05]  /*0b30*/  @!P0 BRA `(.L_x_6) ;  /* 0x00000000001c8947 */ /* 0x000fea0003800000 */
[----:B------:R-:W0:Y:S02]  /*0b40*/  LDC.64 R8, c[0x0][0x598] ;  /* 0x00016600ff087b82 */ /* 0x000e240000000a00 */
[----:B0-----:R-:W2:Y:S02]  /*0b50*/  LDG.E.64 R8, desc[UR36][R8.64] ;  /* 0x0000002408087981 */ /* 0x001ea4000c1e1b00 */
[----:B--2---:R-:W-:-:S04]  /*0b60*/  ISETP.NE.U32.AND P0, PT, R8, RZ, PT ;  /* 0x000000ff0800720c */ /* 0x004fc80003f05070 */
[----:B------:R-:W-:-:S13]  /*0b70*/  ISETP.NE.AND.EX P0, PT, R9, RZ, PT, P0 ;  /* 0x000000ff0900720c */ /* 0x000fda0003f05300 */
[----:B------:R-:W-:Y:S05]  /*0b80*/  @!P0 BRA `(.L_x_6) ;  /* 0x0000000000088947 */ /* 0x000fea0003800000 */
[----:B------:R0:W5:Y:S01]  /*0b90*/  LD.E R58, desc[UR36][R8.64] ;  /* 0x00000024083a7980 */ /* 0x000162000c101900 */
[----:B------:R-:W-:Y:S05]  /*0ba0*/  BRA `(.L_x_7) ;  /* 0x0000000000247947 */ /* 0x000fea0003800000 */
.L_x_6:
[----:B------:R-:W-:Y:S02]  /*0bb0*/  ULDC.64 UR4, c[0x0][0x588] ;  /* 0x0001620000047ab9 */ /* 0x000fe40000000a00 */
[----:B------:R-:W-:-:S04]  /*0bc0*/  ISETP.NE.U32.AND P0, PT, RZ, UR4, PT ;  /* 0x00000004ff007c0c */ /* 0x000fc8000bf05070 */
[----:B------:R-:W-:-:S13]  /*0bd0*/  ISETP.NE.AND.EX P0, PT, RZ, UR5, PT, P0 ;  /* 0x00000005ff007c0c */ /* 0x000fda000bf05300 */
[----:B------:R-:W-:Y:S05]  /*0be0*/  @!P0 BRA `(.L_x_8) ;  /* 0x00000000000c8947 */ /* 0x000fea0003800000 */
[----:B------:R-:W0:Y:S02]  /*0bf0*/  LDC.64 R58, c[0x0][0x588] ;  /* 0x00016200ff3a7b82 */ /* 0x000e240000000a00 */
[----:B0-----:R1:W5:Y:S01]  /*0c00*/  LDG.E R58, desc[UR36][R58.64] ;  /* 0x000000243a3a7981 */ /* 0x001362000c1e1900 */
[----:B------:R-:W-:Y:S05]  /*0c10*/  BRA `(.L_x_7) ;  /* 0x0000000000087947 */ /* 0x000fea0003800000 */
.L_x_8:
[----:B------:R-:W-:Y:S02]  /*0c20*/  ULDC UR4, c[0x0][0x580] ;  /* 0x0001600000047ab9 */ /* 0x000fe40000000800 */
[----:B------:R-:W-:-:S07]  /*0c30*/  IMAD.U32 R58, RZ, RZ, UR4 ;  /* 0x00000004ff3a7e24 */ /* 0x000fce000f8e00ff */
.L_x_7:
[----:B------:R-:W-:Y:S02]  /*0c40*/  ULDC.64 UR4, c[0x0][0x5a0] ;  /* 0x0001680000047ab9 */ /* 0x000fe40000000a00 */
[----:B------:R-:W-:-:S04]  /*0c50*/  ISETP.NE.U32.AND P0, PT, RZ, UR4, PT ;  /* 0x00000004ff007c0c */ /* 0x000fc8000bf05070 */
[----:B------:R-:W-:-:S13]  /*0c60*/  ISETP.NE.AND.EX P0, PT, RZ, UR5, PT, P0 ;  /* 0x00000005ff007c0c */ /* 0x000fda000bf05300 */
[----:B------:R-:W-:Y:S05]  /*0c70*/  @!P0 BRA `(.L_x_9) ;  /* 0x00000000001c8947 */ /* 0x000fea0003800000 */
[----:B0-----:R-:W0:Y:S02]  /*0c80*/  LDC.64 R8, c[0x0][0x5a0] ;  /* 0x00016800ff087b82 */ /* 0x001e240000000a00 */
[----:B0-----:R-:W2:Y:S02]  /*0c90*/  LDG.E.64 R8, desc[UR36][R8.64] ;  /* 0x0000002408087981 */ /* 0x001ea4000c1e1b00 */
[----:B--2---:R-:W-:-:S04]  /*0ca0*/  ISETP.NE.U32.AND P0, PT, R8, RZ, PT ;  /* 0x000000ff0800720c */ /* 0x004fc80003f05070 */
[----:B------:R-:W-:-:S13]  /*0cb0*/  ISETP.NE.AND.EX P0, PT, R9, RZ, PT, P0 ;  /* 0x000000ff0900720c */ /* 0x000fda0003f05300 */
[----:B------:R-:W-:Y:S05]  /*0cc0*/  @!P0 BRA `(.L_x_9) ;  /* 0x0000000000088947 */ /* 0x000fea0003800000 */
[----:B-1----:R0:W5:Y:S01]  /*0cd0*/  LD.E R59, desc[UR36][R8.64] ;  /* 0x00000024083b7980 */ /* 0x002162000c101900 */
[----:B------:R-:W-:Y:S05]  /*0ce0*/  BRA `(.L_x_10) ;  /* 0x0000000000247947 */ /* 0x000fea0003800000 */
.L_x_9:
[----:B------:R-:W-:Y:S02]  /*0cf0*/  ULDC.64 UR4, c[0x0][0x590] ;  /* 0x0001640000047ab9 */ /* 0x000fe40000000a00 */
[----:B------:R-:W-:-:S04]  /*0d00*/  ISETP.NE.U32.AND P0, PT, RZ, UR4, PT ;  /* 0x00000004ff007c0c */ /* 0x000fc8000bf05070 */
[----:B------:R-:W-:-:S13]  /*0d10*/  ISETP.NE.AND.EX P0, PT, RZ, UR5, PT, P0 ;  /* 0x00000005ff007c0c */ /* 0x000fda000bf05300 */
[----:B------:R-:W-:Y:S05]  /*0d20*/  @!P0 BRA `(.L_x_11) ;  /* 0x00000000000c8947 */ /* 0x000fea0003800000 */
[----:B0-----:R-:W1:Y:S02]  /*0d30*/  LDC.64 R8, c[0x0][0x590] ;  /* 0x00016400ff087b82 */ /* 0x001e640000000a00 */
[----:B-1----:R1:W5:Y:S01]  /*0d40*/  LDG.E R59, desc[UR36][R8.64] ;  /* 0x00000024083b7981 */ /* 0x002362000c1e1900 */
[----:B------:R-:W-:Y:S05]  /*0d50*/  BRA `(.L_x_10) ;  /* 0x0000000000087947 */ /* 0x000fea0003800000 */
.L_x_11:
[----:B------:R-:W-:Y:S02]  /*0d60*/  ULDC UR4, c[0x0][0x584] ;  /* 0x0001610000047ab9 */ /* 0x000fe40000000800 */
[----:B-1----:R-:W-:-:S07]  /*0d70*/  IMAD.U32 R59, RZ, RZ, UR4 ;  /* 0x00000004ff3b7e24 */ /* 0x002fce000f8e00ff */
.L_x_10:
[----:B------:R-:W2:Y:S01]  /*0d80*/  LDC R2, c[0x0][0x65c] ;  /* 0x00019700ff027b82 */ /* 0x000ea20000000800 */
[----:B------:R-:W-:Y:S01]  /*0d90*/  ULDC UR6, c[0x0][0x28c] ;  /* 0x0000a30000067ab9 */ /* 0x000fe20000000800 */
[----:B------:R-:W-:Y:S01]  /*0da0*/  ISETP.NE.AND P0, PT, R10, 0x2, PT ;  /* 0x000000020a00780c */ /* 0x000fe20003f05270 */
[----:B------:R-:W-:Y:S01]  /*0db0*/  UIADD3 UR6, UR6, 0x3f, URZ ;  /* 0x0000003f06067890 */ /* 0x000fe2000fffe03f */
[----:B01----:R-:W-:Y:S01]  /*0dc0*/  IMAD.U32 R8, RZ, RZ, UR12 ;  /* 0x0000000cff087e24 */ /* 0x003fe2000f8e00ff */
[----:B------:R-:W-:Y:S01]  /*0dd0*/  UMOV UR38, URZ ;  /* 0x0000003f00267c82 */ /* 0x000fe20008000000 */
[----:B------:R-:W-:Y:S01]  /*0de0*/  IMAD.MOV.U32 R9, RZ, RZ, RZ ;  /* 0x000000ffff097224 */ /* 0x000fe200078e00ff */
[----:B------:R-:W-:Y:S01]  /*0df0*/  USHF.R.S32.HI UR7, URZ, 0x1f, UR6 ;  /* 0x0000001f3f077899 */ /* 0x000fe20008011406 */
[----:B------:R-:W-:Y:S01]  /*0e00*/  UMOV UR39, URZ ;  /* 0x0000003f00277c82 */ /* 0x000fe20008000000 */
[----:B------:R-:W-:Y:S02]  /*0e10*/  ULDC.64 UR8, c[0x0][0x650] ;  /* 0x0001940000087ab9 */ /* 0x000fe40000000a00 */
[----:B------:R-:W-:-:S04]  /*0e20*/  ULEA.HI UR7, UR7, UR6, URZ, 0x6 ;  /* 0x0000000607077291 */ /* 0x000fc8000f8f303f */
[----:B------:R-:W-:Y:S01]  /*0e30*/  USHF.R.S32.HI UR40, URZ, 0x6, UR7 ;  /* 0x000000063f287899 */ /* 0x000fe20008011407 */
[----:B--2---:R-:W-:-:S13]  /*0e40*/  ISETP.NE.AND P1, PT, R2, 0x1, PT ;  /* 0x000000010200780c */ /* 0x004fda0003f25270 */
[----:B------:R-:W0:Y:S01]  /*0e50*/  @P1 LDC R19, c[0x0][0x10] ;  /* 0x00000400ff131b82 */ /* 0x000e220000000800 */
[----:B------:R-:W-:Y:S02]  /*0e60*/  @P1 IMAD.MOV.U32 R7, RZ, RZ, RZ ;  /* 0x000000ffff071224 */ /* 0x000fe400078e00ff */
[----:B------:R-:W-:-:S05]  /*0e70*/  @P1 IMAD.MOV.U32 R17, RZ, RZ, RZ ;  /* 0x000000ffff111224 */ /* 0x000fca00078e00ff */
[----:B------:R-:W1:Y:S01]  /*0e80*/  @!P1 LDC R11, c[0x0][0xc] ;  /* 0x00000300ff0b9b82 */ /* 0x000e620000000800 */
[----:B------:R-:W-:Y:S01]  /*0e90*/  ULDC UR4, c[0x0][0xc] ;  /* 0x0000030000047ab9 */ /* 0x000fe20000000800 */
[----:B------:R-:W-:Y:S02]  /*0ea0*/  ULDC UR5, c[0x0][0x10] ;  /* 0x0000040000057ab9 */ /* 0x000fe40000000800 */
[----:B------:R-:W-:-:S04]  /*0eb0*/  UIMAD.WIDE.U32 UR4, UR4, UR5, URZ ;  /* 0x00000005040472a5 */ /* 0x000fc8000f8e003f */
[----:B------:R-:W2:Y:S01]  /*0ec0*/  LDC R2, c[0x0][0x14] ;  /* 0x00000500ff027b82 */ /* 0x000ea20000000800 */
[----:B0-----:R-:W-:-:S04]  /*0ed0*/  @P1 IMAD.WIDE.U32 R18, R19, UR12, R6 ;  /* 0x0000000c13121c25 */ /* 0x001fc8000f8e0006 */
[----:B------:R-:W-:Y:S02]  /*0ee0*/  @P1 IMAD.IADD R17, R19, 0x1, R17 ;  /* 0x0000000113111824 */ /* 0x000fe400078e0211 */
[----:B-1----:R-:W-:-:S04]  /*0ef0*/  @!P1 IMAD.WIDE.U32 R8, R6, R11, R8 ;  /* 0x0000000b06089225 */ /* 0x002fc800078e0008 */
[----:B------:R-:W-:Y:S02]  /*0f00*/  @!P1 IMAD.MOV.U32 R18, RZ, RZ, R8 ;  /* 0x000000ffff129224 */ /* 0x000fe400078e0008 */
[----:B------:R-:W-:Y:S02]  /*0f10*/  @!P1 IMAD.MOV.U32 R17, RZ, RZ, R9 ;  /* 0x000000ffff119224 */ /* 0x000fe400078e0009 */
[----:B--2---:R-:W-:-:S04]  /*0f20*/  IMAD.WIDE.U32 R12, R2, UR4, RZ ;  /* 0x00000004020c7c25 */ /* 0x004fc8000f8e00ff */
[----:B------:R-:W-:Y:S01]  /*0f30*/  IMAD R23, R2, UR5, RZ ;  /* 0x0000000502177c24 */ /* 0x000fe2000f8e02ff */
[----:B------:R0:W-:Y:S03]  /*0f40*/  STL.64 [R1], R12 ;  /* 0x0000000c01007387 */ /* 0x0001e60000100a00 */
[----:B------:R-:W-:Y:S01]  /*0f50*/  IMAD.IADD R23, R13, 0x1, R23 ;  /* 0x000000010d177824 */ /* 0x000fe200078e0217 */
[----:B------:R-:W-:Y:S06]  /*0f60*/  @P0 BRA `(.L_x_12) ;  /* 0x0000000000240947 */ /* 0x000fec0003800000 */
[----:B------:R-:W-:Y:S01]  /*0f70*/  USHF.R.U32.HI UR4, URZ, 0x1, UR40 ;  /* 0x000000013f047899 */ /* 0x000fe20008011628 */
[----:B------:R-:W-:Y:S01]  /*0f80*/  IADD3 R18, P0, R18, R12, RZ ;  /* 0x0000000c12127210 */ /* 0x000fe20007f1e0ff */
[----:B------:R-:W-:Y:S02]  /*0f90*/  UISETP.GE.U32.AND UP0, UPT, UR40, 0xe, UPT ;  /* 0x0000000e2800788c */ /* 0x000fe4000bf06070 */
[----:B------:R-:W-:Y:S02]  /*0fa0*/  UIMAD.WIDE.U32 UR4, UR4, -0x6db6db6d, URZ ;  /* 0x92492493040478a5 */ /* 0x000fe4000f8e003f */
[----:B------:R-:W-:Y:S01]  /*0fb0*/  IMAD.X R17, R23, 0x1, R17, P0 ;  /* 0x0000000117117824 */ /* 0x000fe200000e0611 */
[----:B------:R-:W-:Y:S01]  /*0fc0*/  UMOV UR39, URZ ;  /* 0x0000003f00277c82 */ /* 0x000fe20008000000 */
[----:B------:R-:W-:-:S04]  /*0fd0*/  USHF.R.U32.HI UR4, URZ, 0x2, UR5 ;  /* 0x000000023f047899 */ /* 0x000fc80008011605 */
[----:B------:R-:W-:Y:S02]  /*0fe0*/  UIMAD UR38, UR4, -0xe, UR40 ;  /* 0xfffffff2042678a4 */ /* 0x000fe4000f8e0228 */
[----:B------:R-:W-:-:S12]  /*0ff0*/  @UP0 ULOP3.LUT UR39, UR4, 0x1, URZ, 0xc0, !UPT ;  /* 0x0000000104270892 */ /* 0x000fd8000f8ec03f */
.L_x_12:
[----:B------:R-:W-:Y:S01]  /*1000*/  ISETP.GE.U32.AND P0, PT, R18, UR8, PT ;  /* 0x0000000812007c0c */ /* 0x000fe2000bf06070 */
[----:B------:R-:W-:Y:S01]  /*1010*/  IMAD.MOV.U32 R19, RZ, RZ, -0x1 ;  /* 0xffffffffff137424 */ /* 0x000fe200078e00ff */
[----:B------:R-:W-:Y:S01]  /*1020*/  PRMT R8, RZ, 0x7610, R8 ;  /* 0x00007610ff087816 */ /* 0x000fe20000000008 */
[----:B------:R-:W-:Y:S01]  /*1030*/  IMAD.MOV.U32 R22, RZ, RZ, -0x1 ;  /* 0xffffffffff167424 */ /* 0x000fe200078e00ff */
[----:B------:R-:W-:Y:S01]  /*1040*/  ISETP.GE.U32.AND.EX P0, PT, R17, UR9, PT, P0 ;  /* 0x0000000911007c0c */ /* 0x000fe2000bf06100 */
[----:B------:R-:W-:-:S12]  /*1050*/  IMAD.MOV.U32 R2, RZ, RZ, -0x1 ;  /* 0xffffffffff027424 */ /* 0x000fd800078e00ff */
[----:B------:R-:W-:Y:S05]  /*1060*/  @P0 BRA `(.L_x_13) ;  /* 0x00000004002c0947 */ /* 0x000fea0003800000 */
[----:B------:R-:W1:Y:S01]  /*1070*/  LDC.64 R26, c[0x0][0x628] ;  /* 0x00018a00ff1a7b82 */ /* 0x000e620000000a00 */
[----:B------:R-:W-:Y:S02]  /*1080*/  IMAD.MOV.U32 R8, RZ, RZ, R18 ;  /* 0x000000ffff087224 */ /* 0x000fe400078e0012 */
[----:B------:R-:W-:-:S05]  /*1090*/  IMAD.MOV.U32 R9, RZ, RZ, R17 ;  /* 0x000000ffff097224 */ /* 0x000fca00078e0011 */
[----:B------:R-:W2:Y:S08]  /*10a0*/  LDC R2, c[0x0][0x630] ;  /* 0x00018c00ff027b82 */ /* 0x000eb00000000800 */
[----:B------:R-:W3:Y:S01]  /*10b0*/  LDC.64 R28, c[0x0][0x620] ;  /* 0x00018800ff1c7b82 */ /* 0x000ee20000000a00 */
[----:B-1----:R-:W-:-:S04]  /*10c0*/  ISETP.NE.U32.AND P0, PT, R26, RZ, PT ;  /* 0x000000ff1a00720c */ /* 0x002fc80003f05070 */
[----:B------:R-:W-:-:S13]  /*10d0*/  ISETP.NE.AND.EX P0, PT, R27, RZ, PT, P0 ;  /* 0x000000ff1b00720c */ /* 0x000fda0003f05300 */
[----:B--23--:R-:W-:Y:S05]  /*10e0*/  @!P0 BRA `(.L_x_14) ;  /* 0x0000000000288947 */ /* 0x00cfea0003800000 */
[----:B0-----:R-:W0:Y:S02]  /*10f0*/  LDC R13, c[0x0][0x634] ;  /* 0x00018d00ff0d7b82 */ /* 0x001e240000000800 */
[----:B0-----:R-:W-:-:S05]  /*1100*/  IADD3 R13, P0, R18, R13, RZ ;  /* 0x0000000d120d7210 */ /* 0x001fca0007f1e0ff */
[----:B------:R-:W-:-:S04]  /*1110*/  IMAD.X R15, RZ, RZ, R17, P0 ;  /* 0x000000ffff0f7224 */ /* 0x000fc800000e0611 */
[----:B------:R-:W-:-:S04]  /*1120*/  IMAD.WIDE.U32 R8, R15, R26, RZ ;  /* 0x0000001a0f087225 */ /* 0x000fc800078e00ff */
[----:B------:R-:W-:-:S04]  /*1130*/  IMAD.WIDE.U32 R10, P0, R13, R27, R8 ;  /* 0x0000001b0d0a7225 */ /* 0x000fc80007800008 */
[----:B------:R-:W-:-:S04]  /*1140*/  IMAD.WIDE.U32 R8, R13, R26, RZ ;  /* 0x0000001a0d087225 */ /* 0x000fc800078e00ff */
[----:B------:R-:W-:Y:S01]  /*1150*/  IMAD.X R13, RZ, RZ, RZ, P0 ;  /* 0x000000ffff0d7224 */ /* 0x000fe200000e06ff */
[----:B------:R-:W-:Y:S01]  /*1160*/  IADD3 RZ, P0, R9, R10, RZ ;  /* 0x0000000a09ff7210 */ /* 0x000fe20007f1e0ff */
[----:B------:R-:W-:-:S04]  /*1170*/  IMAD.MOV.U32 R12, RZ, RZ, R11 ;  /* 0x000000ffff0c7224 */ /* 0x000fc800078e000b */
[----:B------:R-:W-:-:S08]  /*1180*/  IMAD.WIDE.U32.X R8, R15, R27, R12, P0 ;  /* 0x0000001b0f087225 */ /* 0x000fd000000e040c */
.L_x_14:
[----:B------:R-:W1:Y:S01]  /*1190*/  LDC.64 R32, c[0x0][0x640] ;  /* 0x00019000ff207b82 */ /* 0x000e620000000a00 */
[-C--:B------:R-:W-:Y:S01]  /*11a0*/  SHF.R.U64 R30, R8, R2.reuse, R9 ;  /* 0x00000002081e7219 */ /* 0x080fe20000001209 */
[----:B------:R-:W-:Y:S01]  /*11b0*/  IMAD.MOV.U32 R19, RZ, RZ, R17 ;  /* 0x000000ffff137224 */ /* 0x000fe200078e0011 */
[----:B------:R-:W-:Y:S01]  /*11c0*/  SHF.R.U32.HI R2, RZ, R2, R9 ;  /* 0x00000002ff027219 */ /* 0x000fe20000011609 */
[----:B------:R-:W-:Y:S01]  /*11d0*/  IMAD.MOV.U32 R26, RZ, RZ, 0x1 ;  /* 0x00000001ff1a7424 */ /* 0x000fe200078e00ff */
[----:B------:R-:W-:-:S03]  /*11e0*/  IADD3 R11, P0, RZ, -R30, RZ ;  /* 0x8000001eff0b7210 */ /* 0x000fc60007f1e0ff */
[----:B------:R-:W2:Y:S02]  /*11f0*/  LDC R10, c[0x0][0x618] ;  /* 0x00018600ff0a7b82 */ /* 0x000ea40000000800 */
[----:B------:R-:W-:-:S04]  /*1200*/  IMAD.X R9, RZ, RZ, ~R2, P0 ;  /* 0x000000ffff097224 */ /* 0x000fc800000e0e02 */
[-C--:B------:R-:W-:Y:S02]  /*1210*/  IMAD R2, R9, R28.reuse, RZ ;  /* 0x0000001c09027224 */ /* 0x080fe400078e02ff */
[----:B0-----:R-:W0:Y:S01]  /*1220*/  LDC R13, c[0x0][0x608] ;  /* 0x00018200ff0d7b82 */ /* 0x001e220000000800 */
[----:B------:R-:W-:-:S04]  /*1230*/  IMAD.WIDE.U32 R8, R11, R28, R18 ;  /* 0x0000001c0b087225 */ /* 0x000fc800078e0012 */
[----:B------:R-:W-:Y:S02]  /*1240*/  IMAD R11, R11, R29, R2 ;  /* 0x0000001d0b0b7224 */ /* 0x000fe400078e0202 */
[----:B------:R-:W-:Y:S01]  /*1250*/  IMAD.MOV.U32 R2, RZ, RZ, -0x1 ;  /* 0xffffffffff027424 */ /* 0x000fe200078e00ff */
[----:B------:R-:W3:Y:S01]  /*1260*/  LDC R31, c[0x0][0x658] ;  /* 0x00019600ff1f7b82 */ /* 0x000ee20000000800 */
[----:B------:R-:W-:Y:S01]  /*1270*/  IMAD.IADD R9, R9, 0x1, R11 ;  /* 0x0000000109097824 */ /* 0x000fe200078e020b */
[----:B-1----:R-:W-:-:S04]  /*1280*/  ISETP.NE.U32.AND P0, PT, R32, RZ, PT ;  /* 0x000000ff2000720c */ /* 0x002fc80003f05070 */
[----:B------:R-:W-:Y:S02]  /*1290*/  ISETP.NE.AND.EX P0, PT, R33, RZ, PT, P0 ;  /* 0x000000ff2100720c */ /* 0x000fe40003f05300 */
[----:B------:R-:W1:Y:S01]  /*12a0*/  LDC R29, c[0x0][0x600] ;  /* 0x00018000ff1d7b82 */ /* 0x000e620000000800 */
[-CC-:B--2---:R-:W-:Y:S02]  /*12b0*/  SHF.R.U64 R27, R8, R10.reuse, R9.reuse ;  /* 0x0000000a081b7219 */ /* 0x184fe40000001209 */
[----:B------:R-:W-:-:S05]  /*12c0*/  SHF.R.U32.HI R8, RZ, R10, R9 ;  /* 0x0000000aff087219 */ /* 0x000fca0000011609 */
[----:B------:R-:W2:Y:S01]  /*12d0*/  LDC R22, c[0x0][0x648] ;  /* 0x00019200ff167b82 */ /* 0x000ea20000000800 */
[-CC-:B0-----:R-:W-:Y:S02]  /*12e0*/  SHF.R.U64 R34, R27, R13.reuse, R8.reuse ;  /* 0x0000000d1b227219 */ /* 0x181fe40000001208 */
[----:B------:R-:W-:-:S05]  /*12f0*/  SHF.R.U32.HI R8, RZ, R13, R8 ;  /* 0x0000000dff087219 */ /* 0x000fca0000011608 */
[----:B------:R-:W0:Y:S01]  /*1300*/  LDC R24, c[0x0][0x638] ;  /* 0x00018e00ff187b82 */ /* 0x000e220000000800 */
[-CC-:B---3--:R-:W-:Y:S02]  /*1310*/  SHF.R.U64 R36, R34, R31.reuse, R8.reuse ;  /* 0x0000001f22247219 */ /* 0x188fe40000001208 */
[-C--:B------:R-:W-:Y:S02]  /*1320*/  SHF.L.U32 R2, R2, R31.reuse, RZ ;  /* 0x0000001f02027219 */ /* 0x080fe400000006ff */
[----:B------:R-:W-:Y:S01]  /*1330*/  SHF.R.U32.HI R9, RZ, R31, R8 ;  /* 0x0000001fff097219 */ /* 0x000fe20000011608 */
[----:B------:R-:W-:Y:S01]  /*1340*/  IMAD.MOV.U32 R8, RZ, RZ, R36 ;  /* 0x000000ffff087224 */ /* 0x000fe200078e0024 */
[----:B------:R-:W-:Y:S01]  /*1350*/  LOP3.LUT R15, RZ, R2, RZ, 0x33, !PT ;  /* 0x00000002ff0f7212 */ /* 0x000fe200078e33ff */
[----:B------:R-:W3:Y:S01]  /*1360*/  LDC R28, c[0x0][0x610] ;  /* 0x00018400ff1c7b82 */ /* 0x000ee20000000800 */
[----:B------:R-:W-:Y:S05]  /*1370*/  @!P0 BRA `(.L_x_15) ;  /* 0x0000000000288947 */ /* 0x000fea0003800000 */
[----:B------:R-:W4:Y:S02]  /*1380*/  LDC R13, c[0x0][0x64c] ;  /* 0x00019300ff0d7b82 */ /* 0x000f240000000800 */
[----:B----4-:R-:W-:-:S05]  /*1390*/  IADD3 R13, P0, R36, R13, RZ ;  /* 0x0000000d240d7210 */ /* 0x010fca0007f1e0ff */
        /* <DEDUP_REMOVED lines=8> */
.L_x_15:
[----:B--2---:R-:W-:Y:S01]  /*1420*/  SHF.R.U64 R7, R8, R22, R9 ;  /* 0x0000001608077219 */ /* 0x004fe20000001209 */
[----:B-1----:R-:W-:Y:S01]  /*1430*/  VIADD R8, R29, 0xffffffff ;  /* 0xffffffff1d087836 */ /* 0x002fe20000000000 */
[----:B------:R-:W-:Y:S01]  /*1440*/  SHF.L.U32 R2, R26, R31, RZ ;  /* 0x0000001f1a027219 */ /* 0x000fe200000006ff */
[----:B------:R-:W-:Y:S01]  /*1450*/  @P1 IMAD R21, R25, R20, R6 ;  /* 0x0000001419151224 */ /* 0x000fe200078e0206 */
[----:B------:R-:W-:Y:S01]  /*1460*/  LOP3.LUT R15, R34, R15, RZ, 0xc0, !PT ;  /* 0x0000000f220f7212 */ /* 0x000fe200078ec0ff */
[----:B------:R-:W-:Y:S01]  /*1470*/  IMAD.MOV R9, RZ, RZ, -R7 ;  /* 0x000000ffff097224 */ /* 0x000fe200078e0a07 */
[----:B------:R-:W-:-:S03]  /*1480*/  LOP3.LUT R8, R27, R8, RZ, 0xc0, !PT ;  /* 0x000000081b087212 */ /* 0x000fc600078ec0ff */
[----:B------:R-:W-:Y:S02]  /*1490*/  IMAD R6, R2, R7, R15 ;  /* 0x0000000702067224 */ /* 0x000fe400078e020f */
[----:B0-----:R-:W-:Y:S02]  /*14a0*/  IMAD R2, R9, R24, R36 ;  /* 0x0000001809027224 */ /* 0x001fe400078e0224 */
[----:B---3--:R-:W-:Y:S02]  /*14b0*/  IMAD R19, R6, R28, R21 ;  /* 0x0000001c06137224 */ /* 0x008fe400078e0215 */
[----:B------:R-:W-:Y:S02]  /*14c0*/  IMAD R2, R2, R29, R8 ;  /* 0x0000001d02027224 */ /* 0x000fe400078e0208 */
[----:B------:R-:W-:-:S03]  /*14d0*/  IMAD.MOV.U32 R6, RZ, RZ, 0x1 ;  /* 0x00000001ff067424 */ /* 0x000fc600078e00ff */
[----:B------:R-:W-:Y:S02]  /*14e0*/  SEL R22, R2, R19, !P1 ;  /* 0x0000001302167207 */ /* 0x000fe40004800000 */
[----:B------:R-:W-:Y:S01]  /*14f0*/  SEL R19, R19, R2, !P1 ;  /* 0x0000000213137207 */ /* 0x000fe20004800000 */
[----:B------:R-:W-:Y:S01]  /*1500*/  IMAD.MOV.U32 R2, RZ, RZ, R30 ;  /* 0x000000ffff027224 */ /* 0x000fe200078e001e */
[----:B------:R-:W-:-:S07]  /*1510*/  PRMT R8, R6, 0x7610, R8 ;  /* 0x0000761006087816 */ /* 0x000fce0000000008 */
.L_x_13:
[----:B------:R-:W-:Y:S05]  /*1520*/  @!P2 BRA `(.L_x_16) ;  /* 0x00000000000ca947 */ /* 0x000fea0003800000 */
[----:B------:R-:W-:Y:S01]  /*1530*/  UCGABAR_WAIT ;  /* 0x0000000000007dc7 */ /* 0x000fe20008000000 */
[----:B------:R-:W-:Y:S01]  /*1540*/  CCTL.IVALL ;  /* 0x00000000ff00798f */ /* 0x000fe20002000000 */
[----:B------:R-:W-:Y:S05]  /*1550*/  BRA `(.L_x_17) ;  /* 0x0000000000047947 */ /* 0x000fea0003800000 */
.L_x_16:
[----:B------:R-:W-:Y:S06]  /*1560*/  BAR.SYNC.DEFER_BLOCKING 0x0 ;  /* 0x0000000000007b1d */ /* 0x000fec0000010000 */
.L_x_17:
[----:B------:R-:W-:Y:S05]  /*1570*/  @!P3 BRA `(.L_x_18) ;  /* 0x00000038002cb947 */ /* 0x000fea0003800000 */
[----:B------:R-:W-:-:S13]  /*1580*/  ISETP.GT.U32.AND P0, PT, R35, 0x1, PT ;  /* 0x000000012300780c */ /* 0x000fda0003f04070 */
[----:B------:R-:W-:Y:S05]  /*1590*/  @P0 EXIT ;  /* 0x000000000000094d */ /* 0x000fea0003800000 */
.L_x_19:
[----:B------:R-:W-:-:S08]  /*15a0*/  NOP ;  /* 0x0000000000007918 */ /* 0x000fd00000000000 */
[----:B------:R-:W1:Y:S02]  /*15b0*/  USETMAXREG.TRY_ALLOC.CTAPOOL UP0, 0xe8 ;  /* 0x000000e8000079c8 */ /* 0x000e640008000600 */
[----:B-1----:R-:W-:-:S13]  /*15c0*/  PLOP3.LUT P0, PT, PT, PT, UP0, 0x80, 0x0 ;  /* 0x000000000000781c */ /* 0x002fda0003f0f008 */
[----:B------:R-:W-:Y:S05]  /*15d0*/  @!P0 BRA `(.L_x_19) ;  /* 0xfffffffc00f08947 */ /* 0x000fea000383ffff */
[----:B------:R-:W-:-:S13]  /*15e0*/  LOP3.LUT P0, RZ, R8, 0xff, RZ, 0xc0, !PT ;  /* 0x000000ff08ff7812 */ /* 0x000fda000780c0ff */
[----:B------:R-:W-:Y:S05]  /*15f0*/  @!P0 EXIT ;  /* 0x000000000000894d */ /* 0x000fea0003800000 */
[----:B------:R-:W1:Y:S01]  /*1600*/  S2UR UR4, SR_CgaCtaId ;  /* 0x00000000000479c3 */ /* 0x000e620000008800 */
[----:B------:R-:W-:Y:S01]  /*1610*/  VIADD R14, R14, 0xffffffff ;  /* 0xffffffff0e0e7836 */ /* 0x000fe20000000000 */
[CC--:B------:R-:W-:Y:S01]  /*1620*/  LEA.HI R4, R0.reuse, R3.reuse, RZ, 0x2 ;  /* 0x0000000300047211 */ /* 0x0c0fe200078f10ff */
[----:B------:R-:W-:Y:S01]  /*1630*/  UMOV UR41, 0x400 ;  /* 0x0000040000297882 */ /* 0x000fe20000000000 */
[----:B------:R-:W-:Y:S01]  /*1640*/  LEA.HI R0, R0, R3, RZ, 0x5 ;  /* 0x0000000300007211 */ /* 0x000fe200078f28ff */
[----:B------:R-:W-:Y:S01]  /*1650*/  UISETP.LT.AND UP0, UPT, UR40, 0x1, UPT ;  /* 0x000000012800788c */ /* 0x000fe2000bf01270 */
[----:B------:R-:W-:Y:S01]  /*1660*/  R2UR UR42, R14 ;  /* 0x000000000e2a72ca */ /* 0x000fe200000e0000 */
[----:B------:R-:W-:Y:S01]  /*1670*/  ULDC UR6, c[0x0][0x284] ;  /* 0x0000a10000067ab9 */ /* 0x000fe20000000800 */
[--C-:B------:R-:W-:Y:S01]  /*1680*/  SHF.R.S32.HI R60, RZ, 0x2, R4.reuse ;  /* 0x00000002ff3c7819 */ /* 0x100fe20000011404 */
[----:B------:R-:W-:Y:S01]  /*1690*/  USEL UR43, UR40, 0x1, UP0 ;  /* 0x00000001282b7887 */ /* 0x000fe20008000000 */
[----:B------:R-:W-:Y:S01]  /*16a0*/  SHF.R.S32.HI R5, RZ, 0x1f, R4 ;  /* 0x0000001fff057819 */ /* 0x000fe20000011404 */
[----:B------:R-:W-:Y:S01]  /*16b0*/  USHF.L.U32 UR46, UR40, 0x1, URZ ;  /* 0x00000001282e7899 */ /* 0x000fe2000800063f */
[----:B------:R-:W-:Y:S01]  /*16c0*/  LOP3.LUT R62, R4, 0xfffffffc, RZ, 0xc0, !PT ;  /* 0xfffffffc043e7812 */ /* 0x000fe200078ec0ff */
[----:B------:R-:W-:Y:S01]  /*16d0*/  UIADD3 UR43, -UR43, UR40, URZ ;  /* 0x000000282b2b7290 */ /* 0x000fe2000fffe13f */
[----:B------:R-:W-:-:S02]  /*16e0*/  LEA.HI R5, R5, R60, RZ, 0x3 ;  /* 0x0000003c05057211 */ /* 0x000fc400078f18ff */
[----:B------:R-:W-:Y:S01]  /*16f0*/  ISETP.NE.AND P0, PT, R14, RZ, PT ;  /* 0x000000ff0e00720c */ /* 0x000fe20003f05270 */
[----:B------:R-:W-:Y:S01]  /*1700*/  IMAD.IADD R62, R3, 0x1, -R62 ;  /* 0x00000001033e7824 */ /* 0x000fe200078e0a3e */
[----:B------:R-:W-:Y:S01]  /*1710*/  LOP3.LUT R5, R5, 0xfffffff8, RZ, 0xc0, !PT ;  /* 0xfffffff805057812 */ /* 0x000fe200078ec0ff */
[----:B------:R-:W-:Y:S01]  /*1720*/  USHF.L.U32 UR42, UR42, 0x3, URZ ;  /* 0x000000032a2a7899 */ /* 0x000fe2000800063f */
[----:B------:R-:W-:Y:S02]  /*1730*/  LOP3.LUT R72, R16, 0x1, RZ, 0xfc, !PT ;  /* 0x0000000110487812 */ /* 0x000fe400078efcff */
[----:B------:R-:W-:Y:S01]  /*1740*/  SEL R73, RZ, 0x1, P0 ;  /* 0x00000001ff497807 */ /* 0x000fe20000000000 */
[----:B------:R-:W-:Y:S01]  /*1750*/  IMAD.IADD R60, R60, 0x1, -R5 ;  /* 0x000000013c3c7824 */ /* 0x000fe200078e0a05 */
[----:B-1----:R-:W-:Y:S01]  /*1760*/  ULEA UR41, UR4, UR41, 0x18 ;  /* 0x0000002904297291 */ /* 0x002fe2000f8ec03f */
[----:B------:R-:W-:Y:S01]  /*1770*/  SHF.R.S32.HI R5, RZ, 0x5, R0 ;  /* 0x00000005ff057819 */ /* 0x000fe20000011400 */
[----:B------:R-:W-:-:S02]  /*1780*/  IMAD.U32 R64, RZ, RZ, UR42 ;  /* 0x0000002aff407e24 */ /* 0x000fc4000f8e00ff */
[----:B------:R-:W-:Y:S01]  /*1790*/  UIADD3 UR47, UR41, 0xf0, URZ ;  /* 0x000000f0292f7890 */ /* 0x000fe2000fffe03f */
[--C-:B------:R-:W-:Y:S01]  /*17a0*/  SHF.R.S32.HI R61, RZ, 0x1f, R60.reuse ;  /* 0x0000001fff3d7819 */ /* 0x100fe2000001143c */
[----:B------:R-:W-:Y:S01]  /*17b0*/  UIADD3 UR4, UR41, 0x200, URZ ;  /* 0x0000020029047890 */ /* 0x000fe2000fffe03f */
[C-C-:B------:R-:W-:Y:S01]  /*17c0*/  IMAD R67, R5.reuse, -0x10, -R60.reuse ;  /* 0xfffffff005437824 */ /* 0x140fe200078e0a3c */
[----:B------:R-:W-:Y:S01]  /*17d0*/  UIADD3 UR5, UR41, 0x1c200, URZ ;  /* 0x0001c20029057890 */ /* 0x000fe2000fffe03f */
[C---:B------:R-:W-:Y:S01]  /*17e0*/  LOP3.LUT R66, R64.reuse, 0x8, RZ, 0xc0, !PT ;  /* 0x0000000840427812 */ /* 0x040fe200078ec0ff */
[----:B------:R-:W-:Y:S01]  /*17f0*/  USHF.R.U32.HI UR4, URZ, 0x4, UR4 ;  /* 0x000000043f047899 */ /* 0x000fe20008011604 */
[----:B------:R-:W-:Y:S01]  /*1800*/  IMAD.U32 R63, RZ, RZ, UR47 ;  /* 0x0000002fff3f7e24 */ /* 0x000fe2000f8e00ff */
[----:B------:R-:W-:Y:S01]  /*1810*/  USHF.R.U32.HI UR5, URZ, 0x4, UR5 ;  /* 0x000000043f057899 */ /* 0x000fe20008011605 */
[----:B------:R-:W-:Y:S01]  /*1820*/  IMAD.WIDE R60, R5, 0x10, R60 ;  /* 0x00000010053c7825 */ /* 0x000fe200078e023c */
[----:B------:R-:W-:Y:S01]  /*1830*/  ULOP3.LUT UR4, UR4, 0x3fff, URZ, 0xc0, !UPT ;  /* 0x00003fff04047892 */ /* 0x000fe2000f8ec03f */
[----:B------:R-:W-:Y:S01]  /*1840*/  LOP3.LUT R64, R64, 0x8, RZ, 0xc, !PT ;  /* 0x0000000840407812 */ /* 0x000fe200078e0cff */
[----:B------:R-:W-:Y:S01]  /*1850*/  ULOP3.LUT UR5, UR5, 0x3fff, URZ, 0xc0, !UPT ;  /* 0x00003fff05057892 */ /* 0x000fe2000f8ec03f */
[----:B------:R-:W-:Y:S01]  /*1860*/  VIADD R65, R63, UR42 ;  /* 0x0000002a3f417c36 */ /* 0x000fe20008000000 */
[----:B------:R-:W-:Y:S01]  /*1870*/  LOP3.LUT R66, R66, 0x18, RZ, 0x3c, !PT ;  /* 0x0000001842427812 */ /* 0x000fe200078e3cff */
[----:B------:R-:W-:Y:S01]  /*1880*/  VIADD R67, R67, UR6 ;  /* 0x0000000643437c36 */ /* 0x000fe20008000000 */
[----:B------:R-:W-:-:S02]  /*1890*/  ULOP3.LUT UR44, UR4, 0x10000, URZ, 0xfc, !UPT ;  /* 0x00010000042c7892 */ /* 0x000fc4000f8efc3f */
[----:B------:R-:W-:-:S12]  /*18a0*/  ULOP3.LUT UR45, UR5, 0x10000, URZ, 0xfc, !UPT ;  /* 0x00010000052d7892 */ /* 0x000fd8000f8efc3f */
.L_x_105:
[----:B------:R-:W-:Y:S01]  /*18b0*/  SHF.L.U32 R0, R73, 0x1f, RZ ;  /* 0x0000001f49007819 */ /* 0x000fe200000006ff */
[----:B------:R-:W-:Y:S02]  /*18c0*/  ULDC UR4, c[0x0][0x28c] ;  /* 0x0000a30000047ab9 */ /* 0x000fe40000000800 */
[----:B------:R-:W-:Y:S01]  /*18d0*/  ISETP.LT.AND P1, PT, RZ, UR4, PT ;  /* 0x00000004ff007c0c */ /* 0x000fe2000bf21270 */
[----:B-1----:R-:W1:Y:S02]  /*18e0*/  SYNCS.PHASECHK.TRANS64.TRYWAIT P0, [R63+UR42], R0 ;  /* 0x000000003f0075a7 */ /* 0x002e64000800016a */
[----:B-1-34-:R-:W-:Y:S10]  /*18f0*/  @!P0 BRA `(.L_x_20) ;  /* 0x0000004c00208947 */ /* 0x01aff40003800000 */
.L_x_137:
[----:B------:R-:W-:Y:S05]  /*1900*/  @P1 BRA `(.L_x_21) ;  /* 0x0000000000401947 */ /* 0x000fea0003800000 */
[----:B-1----:R-:W-:Y:S01]  /*1910*/  MOV R0, 0x0 ;  /* 0x0000000000007802 */ /* 0x002fe20000000f00 */
[----:B------:R-:W-:Y:S01]  /*1920*/  ULDC.64 UR4, c[0x4][0x68] ;  /* 0x01001a0000047ab9 */ /* 0x000fe20000000a00 */
[----:B------:R-:W-:Y:S01]  /*1930*/  ULDC.64 UR6, c[0x4][0x8] ;  /* 0x0100020000067ab9 */ /* 0x000fe20000000a00 */
[----:B------:R-:W-:Y:S01]  /*1940*/  IMAD.U32 R4, RZ, RZ, UR4 ;  /* 0x00000004ff047e24 */ /* 0x000fe2000f8e00ff */
[----:B------:R1:W2:Y:S01]  /*1950*/  LDC.64 R14, c[0x4][R0] ;  /* 0x01000000000e7b82 */ /* 0x0002a20000000a00 */
[----:B------:R-:W-:Y:S01]  /*1960*/  IMAD.U32 R5, RZ, RZ, UR5 ;  /* 0x00000005ff057e24 */ /* 0x000fe2000f8e00ff */
[----:B------:R-:W-:Y:S01]  /*1970*/  ULDC.64 UR4, c[0x4][0x70] ;  /* 0x01001c0000047ab9 */ /* 0x000fe20000000a00 */
[----:B------:R-:W-:Y:S02]  /*1980*/  IMAD.U32 R10, RZ, RZ, UR6 ;  /* 0x00000006ff0a7e24 */ /* 0x000fe4000f8e00ff */
[----:B------:R-:W-:Y:S02]  /*1990*/  IMAD.U32 R6, RZ, RZ, UR4 ;  /* 0x00000004ff067e24 */ /* 0x000fe4000f8e00ff */
[----:B------:R-:W-:-:S02]  /*19a0*/  IMAD.U32 R7, RZ, RZ, UR5 ;  /* 0x00000005ff077e24 */ /* 0x000fc4000f8e00ff */
[----:B------:R-:W-:Y:S02]  /*19b0*/  IMAD.U32 R11, RZ, RZ, UR7 ;  /* 0x00000007ff0b7e24 */ /* 0x000fe4000f8e00ff */
[----:B------:R-:W-:Y:S02]  /*19c0*/  IMAD.MOV.U32 R8, RZ, RZ, 0x1e1 ;  /* 0x000001e1ff087424 */ /* 0x000fe400078e00ff */
[----:B0-----:R-:W-:Y:S02]  /*19d0*/  IMAD.MOV.U32 R12, RZ, RZ, 0x1 ;  /* 0x00000001ff0c7424 */ /* 0x001fe400078e00ff */
[----:B-1----:R-:W-:-:S07]  /*19e0*/  IMAD.MOV.U32 R13, RZ, RZ, RZ ;  /* 0x000000ffff0d7224 */ /* 0x002fce00078e00ff */
[----:B------:R-:W-:-:S07]  /*19f0*/  LEPC R20, `(.L_x_21) ;  /* 0x000000001014794e */ /* 0x000fce0000000000 */
[----:B--2--5:R-:W-:Y:S05]  /*1a00*/  CALL.ABS.NOINC R14 ;  /* 0x000000000e007343 */ /* 0x024fea0003c00000 */
.L_x_21:
[----:B------:R-:W-:-:S13]  /*1a10*/  ISETP.NE.AND P0, PT, R72, 0x3, PT ;  /* 0x000000034800780c */ /* 0x000fda0003f05270 */
[----:B------:R-:W-:Y:S05]  /*1a20*/  @!P0 BRA `(.L_x_22) ;  /* 0x0000000000048947 */ /* 0x000fea0003800000 */
[----:B------:R-:W-:Y:S01]  /*1a30*/  BPT.TRAP 0x1 ;  /* 0x000000040000795c */ /* 0x000fe20000300000 */
.L_x_22:
[----:B------:R-:W-:Y:S02]  /*1a40*/  IMAD.U32 R3, RZ, RZ, UR38 ;  /* 0x00000026ff037e24 */ /* 0x000fe4000f8e00ff */
[----:B-1----:R-:W-:-:S03]  /*1a50*/  IMAD.U32 R0, RZ, RZ, UR39 ;  /* 0x00000027ff007e24 */ /* 0x002fc6000f8e00ff */
[----:B------:R-:W-:Y:S02]  /*1a60*/  LEA R3, R3, UR41, 0x3 ;  /* 0x0000002903037c11 */ /* 0x000fe4000f8e18ff */
[----:B------:R-:W-:-:S04]  /*1a70*/  SHF.L.U32 R0, R0, 0x1f, RZ ;  /* 0x0000001f00007819 */ /* 0x000fc800000006ff */
[----:B------:R1:W2:Y:S01]  /*1a80*/  SYNCS.PHASECHK.TRANS64.TRYWAIT P1, [R3+URZ], R0 ;  /* 0x00000000030075a7 */ /* 0x0002a2000802017f */
[----:B------:R-:W-:Y:S05]  /*1a90*/  @!P0 BRA `(.L_x_23) ;  /* 0x0000000000048947 */ /* 0x000fea0003800000 */
[----:B------:R-:W-:Y:S01]  /*1aa0*/  BPT.TRAP 0x1 ;  /* 0x000000040000795c */ /* 0x000fe20000300000 */
.L_x_23:
[----:B--2---:R-:W-:Y:S05]  /*1ab0*/  @P1 BRA `(.L_x_24) ;  /* 0x0000000000081947 */ /* 0x004fea0003800000 */
[----:B------:R-:W2:Y:S02]  /*1ac0*/  SYNCS.PHASECHK.TRANS64.TRYWAIT P1, [R3+URZ], R0 ;  /* 0x00000000030075a7 */ /* 0x000ea4000802017f */
[----:B--2---:R-:W-:Y:S05]  /*1ad0*/  @!P1 BRA `(.L_x_25) ;  /* 0x0000004800bc9947 */ /* 0x004fea0003800000 */
.L_x_24:
[----:B------:R-:W-:Y:S05]  /*1ae0*/  WARPSYNC.ALL ;  /* 0x0000000000007948 */ /* 0x000fea0003800000 */
[----:B------:R-:W-:Y:S01]  /*1af0*/  ULEA UR8, UR38, UR44, 0x9 ;  /* 0x0000002c26087291 */ /* 0x000fe2000f8e483f */
[----:B------:R-:W-:Y:S01]  /*1b00*/  WARPGROUP.ARRIVE ;  /* 0x00000000000079c5 */ /* 0x000fe20000000000 */
[----:B------:R-:W-:Y:S01]  /*1b10*/  ULEA UR9, UR38, UR45, 0x9 ;  /* 0x0000002d26097291 */ /* 0x000fe2000f8e483f */
[----:B-12---:R-:W-:Y:S01]  /*1b20*/  IMAD.U32 R0, RZ, RZ, UR43 ;  /* 0x0000002bff007e24 */ /* 0x006fe2000f8e00ff */
[----:B------:R-:W-:Y:S01]  /*1b30*/  UMOV UR5, 0x40000040 ;  /* 0x4000004000057882 */ /* 0x000fe20000000000 */
[----:B------:R-:W-:-:S02]  /*1b40*/  UMOV UR7, 0x40000040 ;  /* 0x4000004000077882 */ /* 0x000fc40000000000 */
[----:B------:R-:W-:Y:S01]  /*1b50*/  UMOV UR4, UR8 ;  /* 0x0000000800047c82 */ /* 0x000fe20008000000 */
[----:B------:R-:W-:Y:S01]  /*1b60*/  ISETP.GE.AND P1, PT, R0, 0x1, PT ;  /* 0x000000010000780c */ /* 0x000fe20003f26270 */
[----:B------:R-:W-:Y:S02]  /*1b70*/  UMOV UR6, UR9 ;  /* 0x0000000900067c82 */ /* 0x000fe40008000000 */
[----:B------:R-:W-:Y:S01]  /*1b80*/  HGMMA.64x64x16.F32 R24, gdesc[UR4], RZ, !UPT, gsb0 ;  /* 0x00e00000041879f0 */ /* 0x000fe2000c0008ff */
[----:B------:R-:W-:Y:S02]  /*1b90*/  UIADD3 UR4, UR8, 0x2, URZ ;  /* 0x0000000208047890 */ /* 0x000fe4000fffe03f */
[----:B------:R-:W-:Y:S01]  /*1ba0*/  UIADD3 UR6, UR9, 0x2, URZ ;  /* 0x0000000209067890 */ /* 0x000fe2000fffe03f */
[----:B------:R-:W-:Y:S01]  /*1bb0*/  UMOV UR5, 0x40000040 ;  /* 0x4000004000057882 */ /* 0x000fe20000000000 */
[----:B------:R-:W-:Y:S01]  /*1bc0*/  UMOV UR7, 0x40000040 ;  /* 0x4000004000077882 */ /* 0x000fe20000000000 */
[----:B------:R-:W-:-:S02]  /*1bd0*/  WARPGROUP.DEPBAR.LE gsb0, 0x0 ;  /* 0x00008000000079c5 */ /* 0x000fc40000010000 */
[----:B------:R-:W-:-:S06]  /*1be0*/  WARPGROUP.ARRIVE ;  /* 0x00000000000079c5 */ /* 0x000fcc0000000000 */
[----:B------:R-:W-:Y:S01]  /*1bf0*/  HGMMA.64x64x16.F32 R24, gdesc[UR4], R24, gsb0 ;  /* 0x00e00000041879f0 */ /* 0x000fe20008000818 */
[----:B------:R-:W-:Y:S02]  /*1c00*/  UIADD3 UR4, UR8, 0x4, URZ ;  /* 0x0000000408047890 */ /* 0x000fe4000fffe03f */
[----:B------:R-:W-:Y:S01]  /*1c10*/  UIADD3 UR6, UR9, 0x4, URZ ;  /* 0x0000000409067890 */ /* 0x000fe2000fffe03f */
[----:B------:R-:W-:Y:S01]  /*1c20*/  UMOV UR5, 0x40000040 ;  /* 0x4000004000057882 */ /* 0x000fe20000000000 */
[----:B------:R-:W-:Y:S01]  /*1c30*/  UMOV UR7, 0x40000040 ;  /* 0x4000004000077882 */ /* 0x000fe20000000000 */
[----:B------:R-:W-:Y:S02]  /*1c40*/  WARPGROUP.DEPBAR.LE gsb0, 0x0 ;  /* 0x00008000000079c5 */ /* 0x000fe40000010000 */
        /* <DEDUP_REMOVED lines=8> */
[----:B------:R-:W-:Y:S03]  /*1cd0*/  HGMMA.64x64x16.F32 R24, gdesc[UR4], R24, gsb0 ;  /* 0x00e00000041879f0 */ /* 0x000fe60008000818 */
[----:B------:R-:W-:Y:S02]  /*1ce0*/  WARPGROUP.DEPBAR.LE gsb0, 0x0 ;  /* 0x00008000000079c5 */ /* 0x000fe40000010000 */
[----:B------:R-:W-:Y:S05]  /*1cf0*/  @!P1 BRA `(.L_x_26) ;  /* 0x0000000400149947 */ /* 0x000fea0003800000 */
[----:B------:R-:W-:Y:S01]  /*1d00*/  UIADD3 UR4, UR38, 0x1, URZ ;  /* 0x0000000126047890 */ /* 0x000fe2000fffe03f */
[----:B------:R-:W-:Y:S02]  /*1d10*/  IMAD.U32 R0, RZ, RZ, UR43 ;  /* 0x0000002bff007e24 */ /* 0x000fe4000f8e00ff */
[----:B------:R-:W-:Y:S01]  /*1d20*/  IMAD.U32 R3, RZ, RZ, UR38 ;  /* 0x00000026ff037e24 */ /* 0x000fe2000f8e00ff */
[----:B------:R-:W-:-:S04]  /*1d30*/  UISETP.NE.AND UP0, UPT, UR4, 0xe, UPT ;  /* 0x0000000e0400788c */ /* 0x000fc8000bf05270 */
[----:B------:R-:W-:Y:S02]  /*1d40*/  USEL UR5, URZ, 0x1, UP0 ;  /* 0x000000013f057887 */ /* 0x000fe40008000000 */
[----:B------:R-:W-:Y:S02]  /*1d50*/  USEL UR8, UR4, URZ, UP0 ;  /* 0x0000003f04087287 */ /* 0x000fe40008000000 */
[----:B------:R-:W-:-:S06]  /*1d60*/  ULOP3.LUT UR5, UR39, UR5, URZ, 0x3c, !UPT ;  /* 0x0000000527057292 */ /* 0x000fcc000f8e3c3f */
[----:B------:R-:W-:-:S07]  /*1d70*/  IMAD.U32 R6, RZ, RZ, UR5 ;  /* 0x00000005ff067e24 */ /* 0x000fce000f8e00ff */
.L_x_33:
[----:B------:R-:W-:Y:S05]  /*1d80*/  @!P0 BRA `(.L_x_27) ;  /* 0x0000000000048947 */ /* 0x000fea0003800000 */
[----:B------:R-:W-:Y:S01]  /*1d90*/  BPT.TRAP 0x1 ;  /* 0x000000040000795c */ /* 0x000fe20000300000 */
.L_x_27:
[----:B------:R-:W-:Y:S01]  /*1da0*/  ULEA UR4, UR8, UR41, 0x3 ;  /* 0x0000002908047291 */ /* 0x000fe2000f8e183f */
[----:B------:R-:W-:-:S08]  /*1db0*/  SHF.L.U32 R4, R6, 0x1f, RZ ;  /* 0x0000001f06047819 */ /* 0x000fd000000006ff */
[----:B------:R1:W2:Y:S01]  /*1dc0*/  SYNCS.PHASECHK.TRANS64.TRYWAIT P1, [UR4], R4 ;  /* 0x00000004ff0075a7 */ /* 0x0002a20008020144 */
[----:B------:R-:W-:Y:S05]  /*1dd0*/  @!P0 BRA `(.L_x_28) ;  /* 0x0000000000048947 */ /* 0x000fea0003800000 */
[----:B------:R-:W-:Y:S01]  /*1de0*/  BPT.TRAP 0x1 ;  /* 0x000000040000795c */ /* 0x000fe20000300000 */
.L_x_28:
[----:B--2---:R-:W-:Y:S05]  /*1df0*/  @P1 BRA `(.L_x_29) ;  /* 0x0000000000081947 */ /* 0x004fea0003800000 */
[----:B------:R-:W2:Y:S02]  /*1e00*/  SYNCS.PHASECHK.TRANS64.TRYWAIT P1, [UR4], R4 ;  /* 0x00000004ff0075a7 */ /* 0x000ea40008020144 */
[----:B--2---:R-:W-:Y:S05]  /*1e10*/  @!P1 BRA `(.L_x_30) ;  /* 0x0000004800009947 */ /* 0x004fea0003800000 */
.L_x_29:
[----:B------:R-:W-:Y:S01]  /*1e20*/  ULEA UR9, UR8, UR44, 0x9 ;  /* 0x0000002c08097291 */ /* 0x000fe2000f8e483f */
[----:B------:R-:W-:Y:S01]  /*1e30*/  WARPGROUP.ARRIVE ;  /* 0x00000000000079c5 */ /* 0x000fe20000000000 */
[----:B------:R-:W-:Y:S01]  /*1e40*/  ULEA UR10, UR8, UR45, 0x9 ;  /* 0x0000002d080a7291 */ /* 0x000fe2000f8e483f */
[----:B------:R-:W-:Y:S01]  /*1e50*/  UMOV UR5, 0x40000040 ;  /* 0x4000004000057882 */ /* 0x000fe20000000000 */
[----:B------:R-:W-:-:S03]  /*1e60*/  UMOV UR7, 0x40000040 ;  /* 0x4000004000077882 */ /* 0x000fc60000000000 */
[----:B------:R-:W-:Y:S02]  /*1e70*/  UMOV UR4, UR9 ;  /* 0x0000000900047c82 */ /* 0x000fe40008000000 */
[----:B------:R-:W-:Y:S02]  /*1e80*/  UMOV UR6, UR10 ;  /* 0x0000000a00067c82 */ /* 0x000fe40008000000 */
[----:B------:R-:W-:Y:S01]  /*1e90*/  HGMMA.64x64x16.F32 R24, gdesc[UR4], R24, gsb0 ;  /* 0x00e00000041879f0 */ /* 0x000fe20008000818 */
        /* <DEDUP_REMOVED lines=23> */
[----:B------:R-:W-:Y:S01]  /*2010*/  BPT.TRAP 0x1 ;  /* 0x000000040000795c */ /* 0x000fe20000300000 */
.L_x_31:
[----:B------:R-:W-:-:S13]  /*2020*/  ISETP.NE.AND P1, PT, R57, RZ, PT ;  /* 0x000000ff3900720c */ /* 0x000fda0003f25270 */
[----:B-12---:R-:W-:-:S05]  /*2030*/  @P1 LEA R4, R3, UR41, 0x3 ;  /* 0x0000002903041c11 */ /* 0x006fca000f8e18ff */
[----:B------:R-:W-:-:S05]  /*2040*/  @P1 VIADD R5, R4, 0x70 ;  /* 0x0000007004051836 */ /* 0x000fca0000000000 */
[----:B------:R-:W-:-:S04]  /*2050*/  @P1 PRMT R5, R56, 0x654, R5 ;  /* 0x0000065438051816 */ /* 0x000fc80000000005 */
[----:B------:R1:W-:Y:S01]  /*2060*/  @P1 SYNCS.ARRIVE.TRANS64.RED.A1T0 RZ, [R5+URZ], RZ ;  /* 0x000000ff05ff19a7 */ /* 0x0003e2000810043f */
[----:B------:R-:W-:-:S13]  /*2070*/  ISETP.GT.U32.AND P1, PT, R16, 0x1, PT ;  /* 0x000000011000780c */ /* 0x000fda0003f24070 */
[----:B-1----:R-:W-:Y:S05]  /*2080*/  @P1 BRA `(.L_x_32) ;  /* 0x0000000000041947 */ /* 0x002fea0003800000 */
[----:B------:R-:W-:Y:S01]  /*2090*/  BPT.TRAP 0x1 ;  /* 0x000000040000795c */ /* 0x000fe20000300000 */
.L_x_32:
[----:B------:R-:W-:Y:S01]  /*20a0*/  UIADD3 UR8, UR8, 0x1, URZ ;  /* 0x0000000108087890 */ /* 0x000fe2000fffe03f */
[C---:B------:R-:W-:Y:S01]  /*20b0*/  ISETP.GT.AND P2, PT, R0.reuse, 0x1, PT ;  /* 0x000000010000780c */ /* 0x040fe20003f44270 */
[----:B------:R-:W-:Y:S02]  /*20c0*/  VIADD R3, R3, 0x1 ;  /* 0x0000000103037836 */ /* 0x000fe40000000000 */
[----:B------:R-:W-:Y:S01]  /*20d0*/  UISETP.NE.AND UP0, UPT, UR8, 0xe, UPT ;  /* 0x0000000e0800788c */ /* 0x000fe2000bf05270 */
[----:B------:R-:W-:Y:S02]  /*20e0*/  VIADD R0, R0, 0xffffffff ;  /* 0xffffffff00007836 */ /* 0x000fe40000000000 */
[C---:B------:R-:W-:Y:S01]  /*20f0*/  ISETP.NE.AND P1, PT, R3.reuse, 0xe, PT ;  /* 0x0000000e0300780c */ /* 0x040fe20003f25270 */
[----:B------:R-:W-:Y:S02]  /*2100*/  USEL UR4, URZ, 0x1, UP0 ;  /* 0x000000013f047887 */ /* 0x000fe40008000000 */
[----:B------:R-:W-:Y:S01]  /*2110*/  USEL UR8, UR8, URZ, UP0 ;  /* 0x0000003f08087287 */ /* 0x000fe20008000000 */
[----:B------:R-:W-:-:S03]  /*2120*/  SEL R3, R3, RZ, P1 ;  /* 0x000000ff03037207 */ /* 0x000fc60000800000 */
[----:B------:R-:W-:Y:S01]  /*2130*/  LOP3.LUT R6, R6, UR4, RZ, 0x3c, !PT ;  /* 0x0000000406067c12 */ /* 0x000fe2000f8e3cff */
[----:B------:R-:W-:Y:S07]  /*2140*/  @P2 BRA `(.L_x_33) ;  /* 0xfffffffc000c2947 */ /* 0x000fee000383ffff */
.L_x_26:
[----:B------:R-:W1:Y:S01]  /*2150*/  LDC R0, c[0x0][0x28c] ;  /* 0x0000a300ff007b82 */ /* 0x000e620000000800 */
[----:B------:R2:W-:Y:S01]  /*2160*/  SYNCS.ARRIVE.TRANS64.A1T0 RZ, [R64+UR47], RZ ;  /* 0x000000ff40ff79a7 */ /* 0x0005e2000810002f */
[----:B-1----:R-:W-:-:S13]  /*2170*/  ISETP.GE.AND P1, PT, R0, 0x1, PT ;  /* 0x000000010000780c */ /* 0x002fda0003f26270 */
[----:B--2---:R-:W-:Y:S05]  /*2180*/  @!P1 BRA `(.L_x_34) ;  /* 0x00000000004c9947 */ /* 0x004fea0003800000 */
[----:B------:R-:W-:Y:S05]  /*2190*/  @!P0 BRA `(.L_x_35) ;  /* 0x0000000000048947 */ /* 0x000fea0003800000 */
[----:B------:R-:W-:Y:S01]  /*21a0*/  BPT.TRAP 0x1 ;  /* 0x000000040000795c */ /* 0x000fe20000300000 */
.L_x_35:
[----:B------:R-:W-:Y:S01]  /*21b0*/  ISETP.NE.AND P0, PT, R57, RZ, PT ;  /* 0x000000ff3900720c */ /* 0x000fe20003f05270 */
[----:B------:R-:W-:Y:S01]  /*21c0*/  BSSY B0, `(.L_x_36) ;  /* 0x000000d000007945 */ /* 0x000fe20003800000 */
[----:B------:R-:W-:-:S11]  /*21d0*/  ISETP.GT.U32.AND P1, PT, R16, 0x1, PT ;  /* 0x000000011000780c */ /* 0x000fd60003f24070 */
[----:B------:R-:W-:Y:S05]  /*21e0*/  @!P0 BRA `(.L_x_37) ;  /* 0x0000000000288947 */ /* 0x000fea0003800000 */
[----:B------:R-:W-:-:S04]  /*21f0*/  UIADD3 UR6, UR43, UR38, URZ ;  /* 0x000000262b067290 */ /* 0x000fc8000fffe03f */
[----:B------:R-:W-:-:S04]  /*2200*/  USHF.R.U32.HI UR4, URZ, 0x1, UR6 ;  /* 0x000000013f047899 */ /* 0x000fc80008011606 */
[----:B------:R-:W-:-:S04]  /*2210*/  UIMAD.WIDE.U32 UR4, UR4, -0x6db6db6d, URZ ;  /* 0x92492493040478a5 */ /* 0x000fc8000f8e003f */
[----:B------:R-:W-:-:S04]  /*2220*/  USHF.R.U32.HI UR4, URZ, 0x2, UR5 ;  /* 0x000000023f047899 */ /* 0x000fc80008011605 */
[----:B------:R-:W-:-:S04]  /*2230*/  UIMAD UR6, UR4, -0xe, UR6 ;  /* 0xfffffff2040678a4 */ /* 0x000fc8000f8e0206 */
[----:B------:R-:W-:-:S04]  /*2240*/  ULEA UR6, UR6, UR41, 0x3 ;  /* 0x0000002906067291 */ /* 0x000fc8000f8e183f */
[----:B------:R-:W-:-:S06]  /*2250*/  UIADD3 UR6, UR6, 0x70, URZ ;  /* 0x0000007006067890 */ /* 0x000fcc000fffe03f */
[----:B------:R-:W-:-:S05]  /*2260*/  IMAD.U32 R3, RZ, RZ, UR6 ;  /* 0x00000006ff037e24 */ /* 0x000fca000f8e00ff */
[----:B------:R-:W-:-:S04]  /*2270*/  PRMT R0, R56, 0x654, R3 ;  /* 0x0000065438007816 */ /* 0x000fc80000000003 */
[----:B------:R1:W-:Y:S03]  /*2280*/  SYNCS.ARRIVE.TRANS64.RED.A1T0 RZ, [R0+URZ], RZ ;  /* 0x000000ff00ff79a7 */ /* 0x0003e6000810043f */
.L_x_37:
[----:B------:R-:W-:Y:S05]  /*2290*/  BSYNC B0 ;  /* 0x0000000000007941 */ /* 0x000fea0003800000 */
.L_x_36:
[----:B------:R-:W-:Y:S05]  /*22a0*/  @P1 BRA `(.L_x_34) ;  /* 0x0000000000041947 */ /* 0x000fea0003800000 */
[----:B------:R-:W-:Y:S01]  /*22b0*/  BPT.TRAP 0x1 ;  /* 0x000000040000795c */ /* 0x000fe20000300000 */
.L_x_34:
[----:B-1----:R-:W-:Y:S01]  /*22c0*/  SHF.L.U32 R0, R73, 0x1f, RZ ;  /* 0x0000001f49007819 */ /* 0x002fe200000006ff */
[----:B------:R-:W-:Y:S01]  /*22d0*/  UIADD3 UR38, UR46, UR38, URZ ;  /* 0x000000262e267290 */ /* 0x000fe2000fffe03f */
[----:B------:R-:W1:Y:S01]  /*22e0*/  LDC R7, c[0x0][0x288] ;  /* 0x0000a200ff077b82 */ /* 0x000e620000000800 */
[----:B------:R-:W-:Y:S01]  /*22f0*/  UISETP.GE.U32.AND UP1, UPT, UR46, 0xe, UPT ;  /* 0x0000000e2e00788c */ /* 0x000fe2000bf26070 */
[----:B------:R-:W-:Y:S01]  /*2300*/  IMAD.SHL.U32 R8, R62, 0x2, RZ ;  /* 0x000000023e087824 */ /* 0x000fe200078e00ff */
[----:B------:R-:W-:Y:S02]  /*2310*/  UISETP.GT.U32.AND UP0, UPT, UR38, 0xd, UPT ;  /* 0x0000000d2600788c */ /* 0x000fe4000bf04070 */
[----:B------:R-:W-:Y:S02]  /*2320*/  USHF.R.U32.HI UR4, URZ, 0x1, UR38 ;  /* 0x000000013f047899 */ /* 0x000fe40008011626 */
[----:B------:R-:W-:Y:S01]  /*2330*/  UISETP.LT.U32.AND UP0, UPT, UR46, 0xe, UP0 ;  /* 0x0000000e2e00788c */ /* 0x000fe20008701070 */
[----:B------:R-:W2:Y:S01]  /*2340*/  SYNCS.PHASECHK.TRANS64.TRYWAIT P0, [R63+UR42+0x10], R0 ;  /* 0x000010003f0075a7 */ /* 0x000ea2000800016a */
[----:B------:R-:W-:Y:S01]  /*2350*/  UIMAD.WIDE.U32 UR4, UR4, -0x6db6db6d, URZ ;  /* 0x92492493040478a5 */ /* 0x000fe2000f8e003f */
[----:B------:R-:W-:Y:S01]  /*2360*/  SHF.R.S32.HI R9, RZ, 0x1f, R8 ;  /* 0x0000001fff097819 */ /* 0x000fe20000011408 */
[----:B------:R-:W-:-:S02]  /*2370*/  USEL UR6, URZ, 0x1, !UP0 ;  /* 0x000000013f067887 */ /* 0x000fc4000c000000 */
[----:B------:R-:W-:Y:S02]  /*2380*/  USHF.R.U32.HI UR4, URZ, 0x2, UR5 ;  /* 0x000000023f047899 */ /* 0x000fe40008011605 */
[----:B------:R-:W-:Y:S02]  /*2390*/  ULOP3.LUT UR39, UR39, UR6, URZ, 0x3c, !UPT ;  /* 0x0000000627277292 */ /* 0x000fe4000f8e3c3f */
[----:B------:R-:W-:Y:S02]  /*23a0*/  UIMAD UR38, UR4, -0xe, UR38 ;  /* 0xfffffff2042678a4 */ /* 0x000fe4000f8e0226 */
[----:B------:R-:W-:Y:S01]  /*23b0*/  @UP1 ULOP3.LUT UR39, UR39, 0x1, UR4, 0x78, !UPT ;  /* 0x0000000127271892 */ /* 0x000fe2000f8e7804 */
[----:B-12---:R-:W-:Y:S11]  /*23c0*/  @!P0 BRA `(.L_x_38) ;  /* 0x0000004000ac8947 */ /* 0x006ff60003800000 */
.L_x_138:
[----:B-1----:R-:W-:Y:S01]  /*23d0*/  IMAD.SHL.U32 R0, R19, 0x40, RZ ;  /* 0x0000004013007824 */ /* 0x002fe200078e00ff */
[----:B------:R-:W-:Y:S01]  /*23e0*/  ULDC UR6, c[0x0][0x284] ;  /* 0x0000a10000067ab9 */ /* 0x000fe20000000800 */
[----:B------:R-:W-:Y:S01]  /*23f0*/  IMAD.SHL.U32 R14, R22, 0x40, RZ ;  /* 0x00000040160e7824 */ /* 0x000fe200078e00ff */
[----:B------:R-:W-:Y:S01]  /*2400*/  SHF.R.S32.HI R11, RZ, 0x1f, R2 ;  /* 0x0000001fff0b7819 */ /* 0x000fe20000011402 */
[----:B------:R-:W-:Y:S01]  /*2410*/  ULDC.64 UR4, c[0x0][0x5d0] ;  /* 0x0001740000047ab9 */ /* 0x000fe20000000a00 */
[----:B------:R-:W-:Y:S01]  /*2420*/  ISETP.GE.AND P0, PT, R0, UR6, PT ;  /* 0x0000000600007c0c */ /* 0x000fe2000bf06270 */
[----:B------:R-:W-:Y:S01]  /*2430*/  IMAD.WIDE.U32 R4, R2, UR4, R8 ;  /* 0x0000000402047c25 */ /* 0x000fe2000f8e0008 */
[----:B------:R-:W-:Y:S02]  /*2440*/  SHF.R.S32.HI R15, RZ, 0x1f, R14 ;  /* 0x0000001fff0f7819 */ /* 0x000fe4000001140e */
[C---:B------:R-:W-:Y:S01]  /*2450*/  ISETP.GE.OR P0, PT, R14.reuse, R7, P0 ;  /* 0x000000070e00720c */ /* 0x040fe20000706670 */
[----:B------:R-:W-:Y:S01]  /*2460*/  IMAD R3, R11, UR4, RZ ;  /* 0x000000040b037c24 */ /* 0x000fe2000f8e02ff */
[----:B------:R-:W-:-:S03]  /*2470*/  IADD3 R4, P1, R14, R4, RZ ;  /* 0x000000040e047210 */ /* 0x000fc60007f3e0ff */
[----:B------:R-:W-:-:S05]  /*2480*/  IMAD R3, R2, UR5, R3 ;  /* 0x0000000502037c24 */ /* 0x000fca000f8e0203 */
[----:B------:R-:W-:-:S03]  /*2490*/  IADD3.X R5, R15, R5, R3, P1, !PT ;  /* 0x000000050f057210 */ /* 0x000fc60000ffe403 */
[----:B------:R-:W-:Y:S05]  /*24a0*/  @P0 BRA `(.L_x_39) ;  /* 0x0000002000b00947 */ /* 0x000fea0003800000 */
[----:B------:R-:W1:Y:S01]  /*24b0*/  LDC.64 R76, c[0x0][0x5c8] ;  /* 0x00017200ff4c7b82 */ /* 0x000e620000000a00 */
[----:B-----5:R-:W-:Y:S01]  /*24c0*/  FSETP.NEU.AND P0, PT, R59, RZ, PT ;  /* 0x000000ff3b00720b */ /* 0x020fe20003f0d000 */
[----:B------:R-:W-:Y:S01]  /*24d0*/  IMAD R3, R62, -0x2, R7 ;  /* 0xfffffffe3e037824 */ /* 0x000fe200078e0207 */
[----:B------:R-:W-:Y:S01]  /*24e0*/  BSSY B0, `(.L_x_39) ;  /* 0x0000228000007945 */ /* 0x000fe20003800000 */
[----:B------:R-:W-:-:S04]  /*24f0*/  IMAD.WIDE R68, R19, 0x40, R60 ;  /* 0x0000004013447825 */ /* 0x000fc800078e023c */
[----:B------:R-:W-:Y:S02]  /*2500*/  IMAD.IADD R3, R3, 0x1, -R14 ;  /* 0x0000000103037824 */ /* 0x000fe400078e0a0e */
[----:B------:R-:W-:-:S03]  /*2510*/  IMAD.IADD R0, R67, 0x1, -R0 ;  /* 0x0000000143007824 */ /* 0x000fc600078e0a00 */
[----:B------:R-:W-:-:S04]  /*2520*/  ISETP.GT.AND P2, PT, R3, RZ, PT ;  /* 0x000000ff0300720c */ /* 0x000fc80003f44270 */
[----:B------:R-:W-:Y:S01]  /*2530*/  ISETP.GT.AND P1, PT, R0, RZ, P2 ;  /* 0x000000ff0000720c */ /* 0x000fe20001724270 */
[-C--:B-1----:R-:W-:Y:S02]  /*2540*/  IMAD R6, R69, R76.reuse, RZ ;  /* 0x0000004c45067224 */ /* 0x082fe400078e02ff */
[----:B------:R-:W-:-:S04]  /*2550*/  IMAD.WIDE.U32 R70, R68, R76, R4 ;  /* 0x0000004c44467225 */ /* 0x000fc800078e0004 */
[----:B------:R-:W-:-:S04]  /*2560*/  IMAD R5, R68, R77, R6 ;  /* 0x0000004d44057224 */ /* 0x000fc800078e0206 */
[----:B------:R-:W-:Y:S01]  /*2570*/  IMAD.IADD R7, R71, 0x1, R5 ;  /* 0x0000000147077824 */ /* 0x000fe200078e0205 */
[----:B------:R-:W-:Y:S06]  /*2580*/  @!P0 BRA `(.L_x_40) ;  /* 0x0000001400e48947 */ /* 0x000fec0003800000 */
[----:B------:R-:W1:Y:S01]  /*2590*/  LDC.64 R74, c[0x0][0x5b8] ;  /* 0x00016e00ff4a7b82 */ /* 0x000e620000000a00 */
[----:B------:R-:W-:-:S07]  /*25a0*/  ULDC.64 UR4, c[0x0][0x5c0] ;  /* 0x0001700000047ab9 */ /* 0x000fce0000000a00 */
[----:B------:R-:W2:Y:S08]  /*25b0*/  LDC.64 R78, c[0x0][0x5b0] ;  /* 0x00016c00ff4e7b82 */ /* 0x000eb00000000a00 */
[----:B------:R-:W0:Y:S01]  /*25c0*/  LDC.64 R80, c[0x0][0x5a8] ;  /* 0x00016a00ff507b82 */ /* 0x000e220000000a00 */
[-C--:B-1----:R-:W-:Y:S02]  /*25d0*/  IMAD R6, R11, R74.reuse, RZ ;  /* 0x0000004a0b067224 */ /* 0x082fe400078e02ff */
[----:B------:R-:W-:-:S04]  /*25e0*/  IMAD.WIDE.U32 R4, R2, R74, R8 ;  /* 0x0000004a02047225 */ /* 0x000fc800078e0008 */
[----:B------:R-:W-:Y:S01]  /*25f0*/  IMAD R71, R2, R75, R6 ;  /* 0x0000004b02477224 */ /* 0x000fe200078e0206 */
[----:B------:R-:W-:Y:S01]  /*2600*/  IADD3 R10, P0, R14, R4, RZ ;  /* 0x000000040e0a7210 */ /* 0x000fe20007f1e0ff */
[----:B--2---:R-:W-:-:S03]  /*2610*/  IMAD R4, R69, R78, RZ ;  /* 0x0000004e45047224 */ /* 0x004fc600078e02ff */
[----:B------:R-:W-:Y:S01]  /*2620*/  IADD3.X R11, R15, R5, R71, P0, !PT ;  /* 0x000000050f0b7210 */ /* 0x000fe200007fe447 */
[C---:B------:R-:W-:Y:S02]  /*2630*/  IMAD R75, R68.reuse, R79, R4 ;  /* 0x0000004f444b7224 */ /* 0x040fe400078e0204 */
[----:B------:R-:W-:-:S04]  /*2640*/  IMAD.WIDE.U32 R4, R68, R78, R10 ;  /* 0x0000004e44047225 */ /* 0x000fc800078e000a */
[----:B------:R-:W-:Y:S01]  /*2650*/  IMAD.IADD R5, R5, 0x1, R75 ;  /* 0x0000000105057824 */ /* 0x000fe200078e024b */
[----:B0-----:R-:W-:-:S04]  /*2660*/  LEA R12, P0, R4, R80, 0x1 ;  /* 0x00000050040c7211 */ /* 0x001fc800078008ff */
[----:B------:R-:W-:-:S05]  /*2670*/  LEA.HI.X R13, R4, R81, R5, 0x1, P0 ;  /* 0x00000051040d7211 */ /* 0x000fca00000f0c05 */
[----:B------:R-:W2:Y:S01]  /*2680*/  @P1 LDG.E.LTC128B.U16 R19, desc[UR36][R12.64] ;  /* 0x000000240c131981 */ /* 0x000ea2000c1e1520 */
[----:B------:R-:W-:Y:S01]  /*2690*/  IMAD.WIDE.U32 R4, R68, R78, R14 ;  /* 0x0000004e44047225 */ /* 0x000fe200078e000e */
[----:B------:R-:W-:Y:S02]  /*26a0*/  BSSY B1, `(.L_x_41) ;  /* 0x0000015000017945 */ /* 0x000fe40003800000 */
[----:B------:R-:W-:-:S04]  /*26b0*/  IADD3 R20, P0, R8, R4, RZ ;  /* 0x0000000408147210 */ /* 0x000fc80007f1e0ff */
[----:B------:R-:W-:Y:S02]  /*26c0*/  IADD3.X R21, R9, R75, R5, P0, !PT ;  /* 0x0000004b09157210 */ /* 0x000fe400007fe405 */
[----:B------:R-:W-:Y:S01]  /*26d0*/  LEA R6, P0, R70, UR4, 0x1 ;  /* 0x0000000446067c11 */ /* 0x000fe2000f8008ff */
[----:B------:R-:W-:-:S03]  /*26e0*/  IMAD.WIDE.U32 R20, R2, R74, R20 ;  /* 0x0000004a02147225 */ /* 0x000fc600078e0014 */
[----:B------:R-:W-:Y:S02]  /*26f0*/  LEA.HI.X R7, R70, UR5, R7, 0x1, P0 ;  /* 0x0000000546077c11 */ /* 0x000fe400080f0c07 */
[----:B------:R-:W-:-:S04]  /*2700*/  ISETP.GT.AND P0, PT, R3, 0x1, PT ;  /* 0x000000010300780c */ /* 0x000fc80003f04270 */
[----:B------:R-:W-:Y:S01]  /*2710*/  ISETP.GT.AND P3, PT, R0, RZ, P0 ;  /* 0x000000ff0000720c */ /* 0x000fe20000764270 */
[----:B--2---:R-:W-:-:S05]  /*2720*/  HADD2.F32 R4, -RZ, R19.H0_H0 ;  /* 0x20000013ff047230 */ /* 0x004fca0000004100 */
[----:B------:R-:W-:Y:S01]  /*2730*/  FMUL R5, R4, R59 ;  /* 0x0000003b04057220 */ /* 0x000fe20000400000 */
[----:B------:R-:W-:-:S03]  /*2740*/  LEA R4, P4, R20, R80, 0x1 ;  /* 0x0000005014047211 */ /* 0x000fc600078808ff */
[----:B------:R-:W-:-:S05]  /*2750*/  FFMA R5, R24, R58, R5 ;  /* 0x0000003a18057223 */ /* 0x000fca0000000005 */
[----:B------:R-:W-:Y:S01]  /*2760*/  F2FP.F16.F32.PACK_AB R12, RZ, R5 ;  /* 0x00000005ff0c723e */ /* 0x000fe200000000ff */
[----:B------:R-:W-:-:S03]  /*2770*/  IMAD.IADD R5, R71, 0x1, R21 ;  /* 0x0000000147057824 */ /* 0x000fc600078e0215 */
[----:B------:R-:W-:Y:S01]  /*2780*/  PRMT R13, R12, 0x7610, R13 ;  /* 0x000076100c0d7816 */ /* 0x000fe2000000000d */
[----:B------:R-:W-:Y:S01]  /*2790*/  IMAD.SHL.U32 R12, R78, 0x8, RZ ;  /* 0x000000084e0c7824 */ /* 0x000fe200078e00ff */
[----:B------:R-:W-:-:S03]  /*27a0*/  LEA.HI.X R5, R20, R81, R5, 0x1, P4 ;  /* 0x0000005114057211 */ /* 0x000fc600020f0c05 */
[----:B------:R0:W-:Y:S02]  /*27b0*/  @P1 STG.E.U16 desc[UR36][R6.64], R13 ;  /* 0x0000000d06001986 */ /* 0x0001e4000c101524 */
[----:B0-----:R-:W-:Y:S01]  /*27c0*/  SHF.L.U64.HI R13, R78, 0x3, R79 ;  /* 0x000000034e0d7819 */ /* 0x001fe2000001024f */
[----:B------:R-:W-:Y:S06]  /*27d0*/  @!P3 BRA `(.L_x_42) ;  /* 0x000000000004b947 */ /* 0x000fec0003800000 */
[----:B------:R0:W5:Y:S02]  /*27e0*/  LDG.E.LTC128B.U16 R19, desc[UR36][R4.64+0x2] ;  /* 0x0000022404137981 */ /* 0x000164000c1e1520 */
.L_x_42:
[----:B------:R-:W-:Y:S05]  /*27f0*/  BSYNC B1 ;  /* 0x0000000000017941 */ /* 0x000fea0003800000 */
.L_x_41:
[----:B-----5:R-:W-:Y:S01]  /*2800*/  HADD2.F32 R20, -RZ, R19.H0_H0 ;  /* 0x20000013ff147230 */ /* 0x020fe20000004100 */
[----:B------:R-:W-:Y:S01]  /*2810*/  ISETP.GT.AND P2, PT, R0, 0x8, P2 ;  /* 0x000000080000780c */ /* 0x000fe20001744270 */
[----:B------:R-:W-:-:S04]  /*2820*/  IMAD.WIDE.U32 R68, R68, R78, R12 ;  /* 0x0000004e44447225 */ /* 0x000fc800078e000c */
[----:B------:R-:W-:Y:S01]  /*2830*/  FMUL R20, R20, R59 ;  /* 0x0000003b14147220 */ /* 0x000fe20000400000 */
[----:B------:R-:W-:Y:S01]  /*2840*/  IMAD.IADD R75, R75, 0x1, R69 ;  /* 0x000000014b4b7824 */ /* 0x000fe200078e0245 */
[----:B------:R-:W-:Y:S02]  /*2850*/  IADD3 R10, P1, R10, R68, RZ ;  /* 0x000000440a0a7210 */ /* 0x000fe40007f3e0ff */
[----:B------:R-:W-:-:S03]  /*2860*/  FFMA R20, R25, R58, R20 ;  /* 0x0000003a19147223 */ /* 0x000fc60000000014 */
[----:B------:R-:W-:Y:S01]  /*2870*/  IMAD.X R11, R75, 0x1, R11, P1 ;  /* 0x000000014b0b7824 */ /* 0x000fe200008e060b */
[C---:B------:R-:W-:Y:S02]  /*2880*/  LEA R12, P1, R10.reuse, R80, 0x1 ;  /* 0x000000500a0c7211 */ /* 0x040fe400078208ff */
[----:B------:R-:W-:Y:S02]  /*2890*/  F2FP.F16.F32.PACK_AB R20, RZ, R20 ;  /* 0x00000014ff14723e */ /* 0x000fe400000000ff */
[----:B------:R-:W-:-:S03]  /*28a0*/  LEA.HI.X R13, R10, R81, R11, 0x1, P1 ;  /* 0x000000510a0d7211 */ /* 0x000fc600008f0c0b */
[----:B------:R1:W-:Y:S04]  /*28b0*/  @P3 STG.E.U16 desc[UR36][R6.64+0x2], R20 ;  /* 0x0000021406003986 */ /* 0x0003e8000c101524 */
[----:B------:R-:W2:Y:S01]  /*28c0*/  @P2 LDG.E.LTC128B.U16 R19, desc[UR36][R12.64] ;  /* 0x000000240c132981 */ /* 0x000ea2000c1e1520 */
[----:B------:R-:W-:Y:S01]  /*28d0*/  IADD3 R14, P1, P3, R8, R68, R14 ;  /* 0x00000044080e7210 */ /* 0x000fe20007b3e00e */
[----:B------:R-:W-:Y:S01]  /*28e0*/  BSSY B1, `(.L_x_43) ;  /* 0x0000011000017945 */ /* 0x000fe20003800000 */
[C---:B------:R-:W-:Y:S02]  /*28f0*/  SHF.L.U64.HI R11, R76.reuse, 0x4, R77 ;  /* 0x000000044c0b7819 */ /* 0x040fe4000001024d */
[----:B------:R-:W-:Y:S02]  /*2900*/  IADD3.X R15, R9, R75, R15, P1, P3 ;  /* 0x0000004b090f7210 */ /* 0x000fe40000fe640f */
[----:B------:R-:W-:-:S02]  /*2910*/  LEA R10, P1, R76, R6, 0x4 ;  /* 0x000000064c0a7211 */ /* 0x000fc400078220ff */
[----:B------:R-:W-:Y:S01]  /*2920*/  ISETP.GT.AND P0, PT, R0, 0x8, P0 ;  /* 0x000000080000780c */ /* 0x000fe20000704270 */
[----:B------:R-:W-:-:S04]  /*2930*/  IMAD.WIDE.U32 R14, R2, R74, R14 ;  /* 0x0000004a020e7225 */ /* 0x000fc800078e000e */
[----:B------:R-:W-:Y:S02]  /*2940*/  IMAD.X R11, R11, 0x1, R7, P1 ;  /* 0x000000010b0b7824 */ /* 0x000fe400008e0607 */
[----:B------:R-:W-:Y:S02]  /*2950*/  IMAD.IADD R2, R71, 0x1, R15 ;  /* 0x0000000147027824 */ /* 0x000fe400078e020f */
[----:B--2---:R-:W-:-:S05]  /*2960*/  HADD2.F32 R8, -RZ, R19.H0_H0 ;  /* 0x20000013ff087230 */ /* 0x004fca0000004100 */
[----:B------:R-:W-:Y:S01]  /*2970*/  FMUL R9, R8, R59 ;  /* 0x0000003b08097220 */ /* 0x000fe20000400000 */
[----:B------:R-:W-:-:S03]  /*2980*/  LEA R8, P3, R14, R80, 0x1 ;  /* 0x000000500e087211 */ /* 0x000fc600078608ff */
[----:B------:R-:W-:-:S05]  /*2990*/  FFMA R9, R26, R58, R9 ;  /* 0x0000003a1a097223 */ /* 0x000fca0000000009 */
[----:B------:R-:W-:Y:S02]  /*29a0*/  F2FP.F16.F32.PACK_AB R12, RZ, R9 ;  /* 0x00000009ff0c723e */ /* 0x000fe400000000ff */
[----:B------:R-:W-:-:S03]  /*29b0*/  LEA.HI.X R9, R14, R81, R2, 0x1, P3 ;  /* 0x000000510e097211 */ /* 0x000fc600018f0c02 */
[----:B------:R1:W-:Y:S01]  /*29c0*/  @P2 STG.E.U16 desc[UR36][R10.64], R12 ;  /* 0x0000000c0a002986 */ /* 0x0003e2000c101524 */
[----:B------:R-:W-:Y:S05]  /*29d0*/  @!P0 BRA `(.L_x_44) ;  /* 0x0000000000048947 */ /* 0x000fea0003800000 */
[----:B------:R2:W5:Y:S02]  /*29e0*/  LDG.E.LTC128B.U16 R19, desc[UR36][R8.64+0x2] ;  /* 0x0000022408137981 */ /* 0x000564000c1e1520 */
.L_x_44:
[----:B------:R-:W-:Y:S05]  /*29f0*/  BSYNC B1 ;  /* 0x0000000000017941 */ /* 0x000fea0003800000 */
.L_x_43:
[----:B-----5:R-:W-:Y:S01]  /*2a00*/  HADD2.F32 R2, -RZ, R19.H0_H0 ;  /* 0x20000013ff027230 */ /* 0x020fe20000004100 */
[----:B------:R-:W-:Y:S01]  /*2a10*/  ISETP.GT.AND P1, PT, R3, 0x8, PT ;  /* 0x000000080300780c */ /* 0x000fe20003f24270 */
[----:B------:R-:W-:Y:S03]  /*2a20*/  BSSY B1, `(.L_x_45) ;  /* 0x0000008000017945 */ /* 0x000fe60003800000 */
[----:B------:R-:W-:Y:S01]  /*2a30*/  FMUL R2, R2, R59 ;  /* 0x0000003b02027220 */ /* 0x000fe20000400000 */
[----:B------:R-:W-:-:S03]  /*2a40*/  ISETP.GT.AND P2, PT, R0, RZ, P1 ;  /* 0x000000ff0000720c */ /* 0x000fc60000f44270 */
[----:B------:R-:W-:-:S05]  /*2a50*/  FFMA R2, R27, R58, R2 ;  /* 0x0000003a1b027223 */ /* 0x000fca0000000002 */
[----:B------:R-:W-:-:S05]  /*2a60*/  F2FP.F16.F32.PACK_AB R2, RZ, R2 ;  /* 0x00000002ff02723e */ /* 0x000fca00000000ff */
[----:B------:R3:W-:Y:S01]  /*2a70*/  @P0 STG.E.U16 desc[UR36][R10.64+0x2], R2 ;  /* 0x000002020a000986 */ /* 0x0007e2000c101524 */
[----:B------:R-:W-:Y:S05]  /*2a80*/  @!P2 BRA `(.L_x_46) ;  /* 0x000000000004a947 */ /* 0x000fea0003800000 */
[----:B------:R4:W5:Y:S02]  /*2a90*/  LDG.E.LTC128B.U16 R19, desc[UR36][R4.64+0x10] ;  /* 0x0000102404137981 */ /* 0x000964000c1e1520 */
.L_x_46:
[----:B------:R-:W-:Y:S05]  /*2aa0*/  BSYNC B1 ;  /* 0x0000000000017941 */ /* 0x000fea0003800000 */
.L_x_45:
[----:B---3-5:R-:W-:Y:S01]  /*2ab0*/  HADD2.F32 R2, -RZ, R19.H0_H0 ;  /* 0x20000013ff027230 */ /* 0x028fe20000004100 */
        /* <DEDUP_REMOVED lines=9> */
.L_x_48:
[----:B------:R-:W-:Y:S05]  /*2b50*/  BSYNC B1 ;  /* 0x0000000000017941 */ /* 0x000fea0003800000 */
.L_x_47:
[----:B-----5:R-:W-:Y:S01]  /*2b60*/  HADD2.F32 R2, -RZ, R19.H0_H0 ;  /* 0x20000013ff027230 */ /* 0x020fe20000004100 */
[----:B------:R-:W-:Y:S01]  /*2b70*/  ISETP.GT.AND P1, PT, R0, 0x8, P1 ;  /* 0x000000080000780c */ /* 0x000fe20000f24270 */
[----:B------:R-:W-:Y:S03]  /*2b80*/  BSSY B1, `(.L_x_49) ;  /* 0x0000007000017945 */ /* 0x000fe60003800000 */
[----:B------:R-:W-:-:S04]  /*2b90*/  FMUL R2, R2, R59 ;  /* 0x0000003b02027220 */ /* 0x000fc80000400000 */
[----:B------:R-:W-:-:S05]  /*2ba0*/  FFMA R2, R29, R58, R2 ;  /* 0x0000003a1d027223 */ /* 0x000fca0000000002 */
[----:B------:R-:W-:-:S05]  /*2bb0*/  F2FP.F16.F32.PACK_AB R2, RZ, R2 ;  /* 0x00000002ff02723e */ /* 0x000fca00000000ff */
[----:B------:R0:W-:Y:S01]  /*2bc0*/  @P3 STG.E.U16 desc[UR36][R6.64+0x12], R2 ;  /* 0x0000120206003986 */ /* 0x0001e2000c101524 */
[----:B------:R-:W-:Y:S05]  /*2bd0*/  @!P1 BRA `(.L_x_50) ;  /* 0x0000000000049947 */ /* 0x000fea0003800000 */
[----:B------:R0:W5:Y:S02]  /*2be0*/  LDG.E.LTC128B.U16 R19, desc[UR36][R8.64+0x10] ;  /* 0x0000102408137981 */ /* 0x000164000c1e1520 */
.L_x_50:
[----:B------:R-:W-:Y:S05]  /*2bf0*/  BSYNC B1 ;  /* 0x0000000000017941 */ /* 0x000fea0003800000 */
.L_x_49:
[----:B0----5:R-:W-:Y:S01]  /*2c00*/  HADD2.F32 R2, -RZ, R19.H0_H0 ;  /* 0x20000013ff027230 */ /* 0x021fe20000004100 */
[----:B------:R-:W-:Y:S01]  /*2c10*/  ISETP.GT.AND P0, PT, R0, 0x8, P0 ;  /* 0x000000080000780c */ /* 0x000fe20000704270 */
[----:B------:R-:W-:Y:S03]  /*2c20*/  BSSY B1, `(.L_x_51) ;  /* 0x0000007000017945 */ /* 0x000fe60003800000 */
[----:B---3--:R-:W-:-:S04]  /*2c30*/  FMUL R13, R2, R59 ;  /* 0x0000003b020d7220 */ /* 0x008fc80000400000 */
[----:B------:R-:W-:-:S05]  /*2c40*/  FFMA R13, R30, R58, R13 ;  /* 0x0000003a1e0d7223 */ /* 0x000fca000000000d */
[----:B------:R-:W-:-:S05]  /*2c50*/  F2FP.F16.F32.PACK_AB R13, RZ, R13 ;  /* 0x0000000dff0d723e */ /* 0x000fca00000000ff */
[----:B------:R0:W-:Y:S01]  /*2c60*/  @P1 STG.E.U16 desc[UR36][R10.64+0x10], R13 ;  /* 0x0000100d0a001986 */ /* 0x0001e2000c101524 */
[----:B------:R-:W-:Y:S05]  /*2c70*/  @!P0 BRA `(.L_x_52) ;  /* 0x0000000000048947 */ /* 0x000fea0003800000 */
[----:B------:R3:W5:Y:S02]  /*2c80*/  LDG.E.LTC128B.U16 R19, desc[UR36][R8.64+0x12] ;  /* 0x0000122408137981 */ /* 0x000764000c1e1520 */
.L_x_52:
[----:B------:R-:W-:Y:S05]  /*2c90*/  BSYNC B1 ;  /* 0x0000000000017941 */ /* 0x000fea0003800000 */
.L_x_51:
        /* <DEDUP_REMOVED lines=10> */
.L_x_54:
[----:B------:R-:W-:Y:S05]  /*2d40*/  BSYNC B1 ;  /* 0x0000000000017941 */ /* 0x000fea0003800000 */
.L_x_53:
[----:B0----5:R-:W-:Y:S01]  /*2d50*/  HADD2.F32 R2, -RZ, R19.H0_H0 ;  /* 0x20000013ff027230 */ /* 0x021fe20000004100 */
        /* <DEDUP_REMOVED lines=9> */
.L_x_56:
[----:B------:R-:W-:Y:S05]  /*2df0*/  BSYNC B1 ;  /* 0x0000000000017941 */ /* 0x000fea0003800000 */
.L_x_55:
        /* <DEDUP_REMOVED lines=9> */
.L_x_58:
[----:B------:R-:W-:Y:S05]  /*2e90*/  BSYNC B1 ;  /* 0x0000000000017941 */ /* 0x000fea0003800000 */
.L_x_57:
[----:B0----5:R-:W-:Y:S01]  /*2ea0*/  HADD2.F32 R2, -RZ, R19.H0_H0 ;  /* 0x20000013ff027230 */ /* 0x021fe20000004100 */
        /* <DEDUP_REMOVED lines=8> */
.L_x_60:
[----:B------:R-:W-:Y:S05]  /*2f30*/  BSYNC B1 ;  /* 0x0000000000017941 */ /* 0x000fea0003800000 */
.L_x_59:
        /* <DEDUP_REMOVED lines=10> */
.L_x_62:
[----:B------:R-:W-:Y:S05]  /*2fe0*/  BSYNC B1 ;  /* 0x0000000000017941 */ /* 0x000fea0003800000 */
.L_x_61:
        /* <DEDUP_REMOVED lines=10> */
.L_x_64:
[----:B------:R-:W-:Y:S05]  /*3090*/  BSYNC B1 ;  /* 0x0000000000017941 */ /* 0x000fea0003800000 */
.L_x_63:
        /* <DEDUP_REMOVED lines=9> */
.L_x_66:
[----:B------:R-:W-:Y:S05]  /*3130*/  BSYNC B1 ;  /* 0x0000000000017941 */ /* 0x000fea0003800000 */
.L_x_65:
        /* <DEDUP_REMOVED lines=9> */
.L_x_68:
[----:B------:R-:W-:Y:S05]  /*31d0*/  BSYNC B1 ;  /* 0x0000000000017941 */ /* 0x000fea0003800000 */
.L_x_67:
        /* <DEDUP_REMOVED lines=10> */
.L_x_70:
[----:B------:R-:W-:Y:S05]  /*3280*/  BSYNC B1 ;  /* 0x0000000000017941 */ /* 0x000fea0003800000 */
.L_x_69:
        /* <DEDUP_REMOVED lines=10> */
.L_x_72:
[----:B------:R-:W-:Y:S05]  /*3330*/  BSYNC B1 ;  /* 0x0000000000017941 */ /* 0x000fea0003800000 */
.L_x_71:
        /* <DEDUP_REMOVED lines=9> */
.L_x_74:
[----:B------:R-:W-:Y:S05]  /*33d0*/  BSYNC B1 ;  /* 0x0000000000017941 */ /* 0x000fea0003800000 */
.L_x_73:
        /* <DEDUP_REMOVED lines=9> */
.L_x_76:
[----:B------:R-:W-:Y:S05]  /*3470*/  BSYNC B1 ;  /* 0x0000000000017941 */ /* 0x000fea0003800000 */
.L_x_75:
        /* <DEDUP_REMOVED lines=10> */
.L_x_78:
[----:B------:R-:W-:Y:S05]  /*3520*/  BSYNC B1 ;  /* 0x0000000000017941 */ /* 0x000fea0003800000 */
.L_x_77:
        /* <DEDUP_REMOVED lines=10> */
.L_x_80:
[----:B------:R-:W-:Y:S05]  /*35d0*/  BSYNC B1 ;  /* 0x0000000000017941 */ /* 0x000fea0003800000 */
.L_x_79:
        /* <DEDUP_REMOVED lines=9> */
.L_x_82:
[----:B------:R-:W-:Y:S05]  /*3670*/  BSYNC B1 ;  /* 0x0000000000017941 */ /* 0x000fea0003800000 */
.L_x_81:
        /* <DEDUP_REMOVED lines=9> */
.L_x_84:
[----:B------:R-:W-:Y:S05]  /*3710*/  BSYNC B1 ;  /* 0x0000000000017941 */ /* 0x000fea0003800000 */
.L_x_83:
        /* <DEDUP_REMOVED lines=10> */
.L_x_86:
[----:B------:R-:W-:Y:S05]  /*37c0*/  BSYNC B1 ;  /* 0x0000000000017941 */ /* 0x000fea0003800000 */
.L_x_85:
        /* <DEDUP_REMOVED lines=10> */
.L_x_88:
[----:B------:R-:W-:Y:S05]  /*3870*/  BSYNC B1 ;  /* 0x0000000000017941 */ /* 0x000fea0003800000 */
.L_x_87:
        /* <DEDUP_REMOVED lines=9> */
.L_x_90:
[----:B------:R-:W-:Y:S05]  /*3910*/  BSYNC B1 ;  /* 0x0000000000017941 */ /* 0x000fea0003800000 */
.L_x_89:
        /* <DEDUP_REMOVED lines=9> */
.L_x_92:
[----:B------:R-:W-:Y:S05]  /*39b0*/  BSYNC B1 ;  /* 0x0000000000017941 */ /* 0x000fea0003800000 */
.L_x_91:
        /* <DEDUP_REMOVED lines=10> */
.L_x_94:
[----:B------:R-:W-:Y:S05]  /*3a60*/  BSYNC B1 ;  /* 0x0000000000017941 */ /* 0x000fea0003800000 */
.L_x_93:
[----:B0----5:R-:W-:Y:S01]  /*3a70*/  HADD2.F32 R2, -RZ, R19.H0_H0 ;  /* 0x20000013ff027230 */ /* 0x021fe20000004100 */
[----:B------:R-:W-:Y:S01]  /*3a80*/  ISETP.GT.AND P0, PT, R3, 0x39, PT ;  /* 0x000000390300780c */ /* 0x000fe20003f04270 */
[----:B------:R-:W-:Y:S01]  /*3a90*/  @P2 IMAD.MOV.U32 R3, RZ, RZ, R7 ;  /* 0x000000ffff032224 */ /* 0x000fe200078e0007 */
[----:B------:R-:W-:Y:S02]  /*3aa0*/  BSSY B1, `(.L_x_95) ;  /* 0x0000009000017945 */ /* 0x000fe40003800000 */
[----:B------:R-:W-:Y:S01]  /*3ab0*/  FMUL R13, R2, R59 ;  /* 0x0000003b020d7220 */ /* 0x000fe20000400000 */
[----:B------:R-:W-:Y:S01]  /*3ac0*/  @P2 IMAD.MOV.U32 R2, RZ, RZ, R6 ;  /* 0x000000ffff022224 */ /* 0x000fe200078e0006 */
[----:B------:R-:W-:Y:S02]  /*3ad0*/  ISETP.GT.AND P3, PT, R0, RZ, P0 ;  /* 0x000000ff0000720c */ /* 0x000fe40000764270 */
[----:B------:R-:W-:-:S05]  /*3ae0*/  FFMA R13, R52, R58, R13 ;  /* 0x0000003a340d7223 */ /* 0x000fca000000000d */
[----:B------:R-:W-:-:S05]  /*3af0*/  F2FP.F16.F32.PACK_AB R13, RZ, R13 ;  /* 0x0000000dff0d723e */ /* 0x000fca00000000ff */
[----:B------:R0:W-:Y:S01]  /*3b00*/  @P2 STG.E.U16 desc[UR36][R2.64+0x70], R13 ;  /* 0x0000700d02002986 */ /* 0x0001e2000c101524 */
[----:B------:R-:W-:Y:S05]  /*3b10*/  @!P3 BRA `(.L_x_96) ;  /* 0x000000000004b947 */ /* 0x000fea0003800000 */
[----:B------:R0:W5:Y:S02]  /*3b20*/  LDG.E.LTC128B.U16 R19, desc[UR36][R4.64+0x72] ;  /* 0x0000722404137981 */ /* 0x000164000c1e1520 */
.L_x_96:
[----:B------:R-:W-:Y:S05]  /*3b30*/  BSYNC B1 ;  /* 0x0000000000017941 */ /* 0x000fea0003800000 */
.L_x_95:
        /* <DEDUP_REMOVED lines=9> */
.L_x_98:
[----:B------:R-:W-:Y:S05]  /*3bd0*/  BSYNC B1 ;  /* 0x0000000000017941 */ /* 0x000fea0003800000 */
.L_x_97:
[----:B0----5:R-:W-:Y:S01]  /*3be0*/  HADD2.F32 R2, -RZ, R19.H0_H0 ;  /* 0x20000013ff027230 */ /* 0x021fe20000004100 */
[----:B------:R-:W-:Y:S01]  /*3bf0*/  ISETP.GT.AND P0, PT, R0, 0x8, P0 ;  /* 0x000000080000780c */ /* 0x000fe20000704270 */
[----:B------:R-:W-:Y:S03]  /*3c00*/  BSSY B1, `(.L_x_99) ;  /* 0x000000a000017945 */ /* 0x000fe60003800000 */
[----:B------:R-:W-:Y:S01]  /*3c10*/  FMUL R3, R2, R59 ;  /* 0x0000003b02037220 */ /* 0x000fe20000400000 */
[----:B------:R-:W-:-:S03]  /*3c20*/  @P1 IMAD.MOV.U32 R2, RZ, RZ, R10 ;  /* 0x000000ffff021224 */ /* 0x000fc600078e000a */
[----:B------:R-:W-:-:S05]  /*3c30*/  FFMA R3, R54, R58, R3 ;  /* 0x0000003a36037223 */ /* 0x000fca0000000003 */
[----:B------:R-:W-:-:S04]  /*3c40*/  F2FP.F16.F32.PACK_AB R3, RZ, R3 ;  /* 0x00000003ff03723e */ /* 0x000fc800000000ff */
[----:B----4-:R-:W-:Y:S01]  /*3c50*/  PRMT R4, R3, 0x7610, R4 ;  /* 0x0000761003047816 */ /* 0x010fe20000000004 */
[----:B------:R-:W-:-:S05]  /*3c60*/  @P1 IMAD.MOV.U32 R3, RZ, RZ, R11 ;  /* 0x000000ffff031224 */ /* 0x000fca00078e000b */
[----:B------:R0:W-:Y:S01]  /*3c70*/  @P1 STG.E.U16 desc[UR36][R2.64+0x70], R4 ;  /* 0x0000700402001986 */ /* 0x0001e2000c101524 */
[----:B------:R-:W-:Y:S05]  /*3c80*/  @!P0 BRA `(.L_x_100) ;  /* 0x0000000000048947 */ /* 0x000fea0003800000 */
[----:B------:R4:W5:Y:S02]  /*3c90*/  LDG.E.LTC128B.U16 R19, desc[UR36][R8.64+0x72] ;  /* 0x0000722408137981 */ /* 0x000964000c1e1520 */
.L_x_100:
[----:B------:R-:W-:Y:S05]  /*3ca0*/  BSYNC B1 ;  /* 0x0000000000017941 */ /* 0x000fea0003800000 */
.L_x_99:
[----:B------:R-:W-:Y:S05]  /*3cb0*/  @!P0 BRA `(.L_x_101) ;  /* 0x0000000800a88947 */ /* 0x000fea0003800000 */
[----:B-----5:R-:W-:-:S05]  /*3cc0*/  HADD2.F32 R0, -RZ, R19.H0_H0 ;  /* 0x20000013ff007230 */ /* 0x020fca0000004100 */
[----:B------:R-:W-:-:S04]  /*3cd0*/  FMUL R0, R0, R59 ;  /* 0x0000003b00007220 */ /* 0x000fc80000400000 */
[----:B------:R-:W-:-:S05]  /*3ce0*/  FFMA R0, R55, R58, R0 ;  /* 0x0000003a37007223 */ /* 0x000fca0000000000 */
[----:B------:R-:W-:-:S05]  /*3cf0*/  F2FP.F16.F32.PACK_AB R0, RZ, R0 ;  /* 0x00000000ff00723e */ /* 0x000fca00000000ff */
[----:B------:R0:W-:Y:S01]  /*3d00*/  STG.E.U16 desc[UR36][R10.64+0x72], R0 ;  /* 0x000072000a007986 */ /* 0x0001e2000c101524 */
[----:B------:R-:W-:Y:S05]  /*3d10*/  BRA `(.L_x_101) ;  /* 0x0000000800907947 */ /* 0x000fea0003800000 */
.L_x_40:
[----:B------:R-:W-:Y:S01]  /*3d20*/  ISETP.GT.AND P0, PT, R3, 0x1, PT ;  /* 0x000000010300780c */ /* 0x000fe20003f04270 */
[----:B------:R-:W-:Y:S01]  /*3d30*/  ULDC.64 UR4, c[0x0][0x5c0] ;  /* 0x0001700000047ab9 */ /* 0x000fe20000000a00 */
[-C--:B------:R-:W-:Y:S01]  /*3d40*/  FMUL R24, R24, R58.reuse ;  /* 0x0000003a18187220 */ /* 0x080fe20000400000 */
[-C--:B------:R-:W-:Y:S01]  /*3d50*/  FMUL R25, R25, R58.reuse ;  /* 0x0000003a19197220 */ /* 0x080fe20000400000 */
[----:B------:R-:W-:Y:S01]  /*3d60*/  ISETP.GT.AND P3, PT, R0, RZ, P0 ;  /* 0x000000ff0000720c */ /* 0x000fe20000764270 */
[-C--:B------:R-:W-:Y:S01]  /*3d70*/  FMUL R26, R26, R58.reuse ;  /* 0x0000003a1a1a7220 */ /* 0x080fe20000400000 */
[----:B------:R-:W-:Y:S01]  /*3d80*/  LEA R4, P4, R70, UR4, 0x1 ;  /* 0x0000000446047c11 */ /* 0x000fe2000f8808ff */
[----:B------:R-:W-:Y:S01]  /*3d90*/  FMUL R27, R27, R58 ;  /* 0x0000003a1b1b7220 */ /* 0x000fe20000400000 */
[----:B------:R-:W-:Y:S01]  /*3da0*/  F2FP.F16.F32.PACK_AB R24, RZ, R24 ;  /* 0x00000018ff18723e */ /* 0x000fe200000000ff */
[-C--:B------:R-:W-:Y:S01]  /*3db0*/  FMUL R28, R28, R58.reuse ;  /* 0x0000003a1c1c7220 */ /* 0x080fe20000400000 */
[----:B------:R-:W-:Y:S01]  /*3dc0*/  LEA.HI.X R5, R70, UR5, R7, 0x1, P4 ;  /* 0x0000000546057c11 */ /* 0x000fe2000a0f0c07 */
[-C--:B------:R-:W-:Y:S01]  /*3dd0*/  FMUL R29, R29, R58.reuse ;  /* 0x0000003a1d1d7220 */ /* 0x080fe20000400000 */
[----:B------:R-:W-:Y:S01]  /*3de0*/  F2FP.F16.F32.PACK_AB R25, RZ, R25 ;  /* 0x00000019ff19723e */ /* 0x000fe200000000ff */
[-C--:B------:R-:W-:Y:S01]  /*3df0*/  FMUL R30, R30, R58.reuse ;  /* 0x0000003a1e1e7220 */ /* 0x080fe20000400000 */
[----:B------:R-:W-:Y:S01]  /*3e00*/  SHF.L.U64.HI R77, R76, 0x4, R77 ;  /* 0x000000044c4d7819 */ /* 0x000fe2000001024d */
[----:B------:R-:W-:Y:S01]  /*3e10*/  @P1 STG.E.U16 desc[UR36][R4.64], R24 ;  /* 0x0000001804001986 */ /* 0x000fe2000c101524 */
[----:B------:R-:W-:Y:S01]  /*3e20*/  ISETP.GT.AND P1, PT, R3, 0x8, PT ;  /* 0x000000080300780c */ /* 0x000fe20003f24270 */
[----:B------:R-:W-:Y:S01]  /*3e30*/  FMUL R31, R31, R58 ;  /* 0x0000003a1f1f7220 */ /* 0x000fe20000400000 */
[----:B------:R-:W-:Y:S01]  /*3e40*/  ISETP.GT.AND P4, PT, R0, 0x8, P0 ;  /* 0x000000080000780c */ /* 0x000fe20000784270 */
[----:B------:R-:W-:Y:S01]  /*3e50*/  @P3 STG.E.U16 desc[UR36][R4.64+0x2], R25 ;  /* 0x0000021904003986 */ /* 0x000fe2000c101524 */
[----:B------:R-:W-:Y:S01]  /*3e60*/  LEA R6, P3, R76, R4, 0x4 ;  /* 0x000000044c067211 */ /* 0x000fe200078620ff */
[-C--:B------:R-:W-:Y:S01]  /*3e70*/  FMUL R32, R32, R58.reuse ;  /* 0x0000003a20207220 */ /* 0x080fe20000400000 */
[C---:B------:R-:W-:Y:S01]  /*3e80*/  ISETP.GT.AND P2, PT, R0.reuse, 0x8, P2 ;  /* 0x000000080000780c */ /* 0x040fe20001744270 */
[-C--:B------:R-:W-:Y:S01]  /*3e90*/  FMUL R33, R33, R58.reuse ;  /* 0x0000003a21217220 */ /* 0x080fe20000400000 */
[----:B------:R-:W-:Y:S01]  /*3ea0*/  ISETP.GT.AND P0, PT, R3, 0x9, PT ;  /* 0x000000090300780c */ /* 0x000fe20003f04270 */
[----:B------:R-:W-:Y:S01]  /*3eb0*/  IMAD.X R7, R77, 0x1, R5, P3 ;  /* 0x000000014d077824 */ /* 0x000fe200018e0605 */
[----:B------:R-:W-:Y:S01]  /*3ec0*/  ISETP.GT.AND P5, PT, R0, RZ, P1 ;  /* 0x000000ff0000720c */ /* 0x000fe20000fa4270 */
[-C--:B------:R-:W-:Y:S01]  /*3ed0*/  FMUL R34, R34, R58.reuse ;  /* 0x0000003a22227220 */ /* 0x080fe20000400000 */
[----:B------:R-:W-:Y:S01]  /*3ee0*/  ISETP.GT.AND P3, PT, R0, RZ, P0 ;  /* 0x000000ff0000720c */ /* 0x000fe20000764270 */
[----:B------:R-:W-:Y:S01]  /*3ef0*/  FMUL R35, R35, R58 ;  /* 0x0000003a23237220 */ /* 0x000fe20000400000 */
[----:B------:R-:W-:Y:S01]  /*3f00*/  F2FP.F16.F32.PACK_AB R26, RZ, R26 ;  /* 0x0000001aff1a723e */ /* 0x000fe200000000ff */
[-C--:B------:R-:W-:Y:S01]  /*3f10*/  FMUL R36, R36, R58.reuse ;  /* 0x0000003a24247220 */ /* 0x080fe20000400000 */
[----:B------:R-:W-:Y:S01]  /*3f20*/  F2FP.F16.F32.PACK_AB R27, RZ, R27 ;  /* 0x0000001bff1b723e */ /* 0x000fe200000000ff */
[----:B------:R-:W-:Y:S01]  /*3f30*/  FMUL R37, R37, R58 ;  /* 0x0000003a25257220 */ /* 0x000fe20000400000 */
[----:B------:R-:W-:Y:S01]  /*3f40*/  F2FP.F16.F32.PACK_AB R28, RZ, R28 ;  /* 0x0000001cff1c723e */ /* 0x000fe200000000ff */
[----:B------:R-:W-:Y:S01]  /*3f50*/  @P2 STG.E.U16 desc[UR36][R6.64], R26 ;  /* 0x0000001a06002986 */ /* 0x000fe2000c101524 */
[----:B------:R-:W-:Y:S01]  /*3f60*/  F2FP.F16.F32.PACK_AB R29, RZ, R29 ;  /* 0x0000001dff1d723e */ /* 0x000fe200000000ff */
[-C--:B------:R-:W-:Y:S01]  /*3f70*/  FMUL R38, R38, R58.reuse ;  /* 0x0000003a26267220 */ /* 0x080fe20000400000 */
[C---:B------:R-:W-:Y:S01]  /*3f80*/  ISETP.GT.AND P2, PT, R0.reuse, 0x8, P1 ;  /* 0x000000080000780c */ /* 0x040fe20000f44270 */
[----:B------:R-:W-:Y:S01]  /*3f90*/  @P4 STG.E.U16 desc[UR36][R6.64+0x2], R27 ;  /* 0x0000021b06004986 */ /* 0x000fe2000c101524 */
[----:B------:R-:W-:Y:S01]  /*3fa0*/  ISETP.GT.AND P1, PT, R3, 0x10, PT ;  /* 0x000000100300780c */ /* 0x000fe20003f24270 */
[----:B------:R-:W-:Y:S01]  /*3fb0*/  FMUL R39, R39, R58 ;  /* 0x0000003a27277220 */ /* 0x000fe20000400000 */
[----:B------:R-:W-:Y:S01]  /*3fc0*/  F2FP.F16.F32.PACK_AB R30, RZ, R30 ;  /* 0x0000001eff1e723e */ /* 0x000fe200000000ff */
[----:B------:R-:W-:Y:S01]  /*3fd0*/  @P5 STG.E.U16 desc[UR36][R4.64+0x10], R28 ;  /* 0x0000101c04005986 */ /* 0x000fe2000c101524 */
[----:B------:R-:W-:Y:S01]  /*3fe0*/  ISETP.GT.AND P4, PT, R0, RZ, P1 ;  /* 0x000000ff0000720c */ /* 0x000fe20000f84270 */
[-C--:B------:R-:W-:Y:S01]  /*3ff0*/  FMUL R40, R40, R58.reuse ;  /* 0x0000003a28287220 */ /* 0x080fe20000400000 */
[----:B------:R-:W-:Y:S01]  /*4000*/  F2FP.F16.F32.PACK_AB R31, RZ, R31 ;  /* 0x0000001fff1f723e */ /* 0x000fe200000000ff */
[----:B------:R-:W-:Y:S01]  /*4010*/  @P3 STG.E.U16 desc[UR36][R4.64+0x12], R29 ;  /* 0x0000121d04003986 */ /* 0x000fe2000c101524 */
[----:B------:R-:W-:Y:S01]  /*4020*/  ISETP.GT.AND P3, PT, R0, 0x8, P0 ;  /* 0x000000080000780c */ /* 0x000fe20000764270 */
[----:B------:R-:W-:Y:S01]  /*4030*/  FMUL R41, R41, R58 ;  /* 0x0000003a29297220 */ /* 0x000fe20000400000 */
[----:B------:R-:W-:Y:S01]  /*4040*/  ISETP.GT.AND P0, PT, R3, 0x11, PT ;  /* 0x000000110300780c */ /* 0x000fe20003f04270 */
[----:B------:R-:W-:Y:S01]  /*4050*/  @P2 STG.E.U16 desc[UR36][R6.64+0x10], R30 ;  /* 0x0000101e06002986 */ /* 0x000fe2000c101524 */
[----:B------:R-:W-:Y:S01]  /*4060*/  F2FP.F16.F32.PACK_AB R32, RZ, R32 ;  /* 0x00000020ff20723e */ /* 0x000fe200000000ff */
[-C--:B------:R-:W-:Y:S01]  /*4070*/  FMUL R42, R42, R58.reuse ;  /* 0x0000003a2a2a7220 */ /* 0x080fe20000400000 */
[C---:B------:R-:W-:Y:S01]  /*4080*/  ISETP.GT.AND P5, PT, R0.reuse, RZ, P0 ;  /* 0x000000ff0000720c */ /* 0x040fe200007a4270 */
[-C--:B------:R-:W-:Y:S01]  /*4090*/  FMUL R43, R43, R58.reuse ;  /* 0x0000003a2b2b7220 */ /* 0x080fe20000400000 */
[----:B------:R-:W-:Y:S01]  /*40a0*/  ISETP.GT.AND P2, PT, R0, 0x8, P1 ;  /* 0x000000080000780c */ /* 0x000fe20000f44270 */
[-C--:B------:R-:W-:Y:S01]  /*40b0*/  FMUL R44, R44, R58.reuse ;  /* 0x0000003a2c2c7220 */ /* 0x080fe20000400000 */
[----:B------:R-:W-:Y:S01]  /*40c0*/  ISETP.GT.AND P1, PT, R3, 0x18, PT ;  /* 0x000000180300780c */ /* 0x000fe20003f24270 */
[-C--:B------:R-:W-:Y:S01]  /*40d0*/  FMUL R45, R45, R58.reuse ;  /* 0x0000003a2d2d7220 */ /* 0x080fe20000400000 */
[----:B------:R-:W-:Y:S01]  /*40e0*/  F2FP.F16.F32.PACK_AB R33, RZ, R33 ;  /* 0x00000021ff21723e */ /* 0x000fe200000000ff */
[----:B------:R-:W-:Y:S01]  /*40f0*/  @P3 STG.E.U16 desc[UR36][R6.64+0x12], R31 ;  /* 0x0000121f06003986 */ /* 0x000fe2000c101524 */
[----:B------:R-:W-:Y:S01]  /*4100*/  ISETP.GT.AND P3, PT, R0, 0x8, P0 ;  /* 0x000000080000780c */ /* 0x000fe20000764270 */
[-C--:B------:R-:W-:Y:S01]  /*4110*/  FMUL R46, R46, R58.reuse ;  /* 0x0000003a2e2e7220 */ /* 0x080fe20000400000 */
[----:B------:R-:W-:Y:S01]  /*4120*/  ISETP.GT.AND P0, PT, R3, 0x19, PT ;  /* 0x000000190300780c */ /* 0x000fe20003f04270 */
[----:B------:R-:W-:Y:S01]  /*4130*/  @P4 STG.E.U16 desc[UR36][R4.64+0x20], R32 ;  /* 0x0000202004004986 */ /* 0x000fe2000c101524 */
[C---:B------:R-:W-:Y:S01]  /*4140*/  ISETP.GT.AND P4, PT, R0.reuse, RZ, P1 ;  /* 0x000000ff0000720c */ /* 0x040fe20000f84270 */
[----:B------:R-:W-:Y:S01]  /*4150*/  FMUL R47, R47, R58 ;  /* 0x0000003a2f2f7220 */ /* 0x000fe20000400000 */
[----:B------:R-:W-:Y:S01]  /*4160*/  F2FP.F16.F32.PACK_AB R34, RZ, R34 ;  /* 0x00000022ff22723e */ /* 0x000fe200000000ff */
[----:B------:R-:W-:Y:S01]  /*4170*/  @P5 STG.E.U16 desc[UR36][R4.64+0x22], R33 ;  /* 0x0000222104005986 */ /* 0x000fe2000c101524 */
[----:B------:R-:W-:Y:S01]  /*4180*/  ISETP.GT.AND P5, PT, R0, RZ, P0 ;  /* 0x000000ff0000720c */ /* 0x000fe200007a4270 */
[----:B------:R-:W-:Y:S01]  /*4190*/  FMUL R48, R48, R58 ;  /* 0x0000003a30307220 */ /* 0x000fe20000400000 */
[----:B------:R-:W-:Y:S01]  /*41a0*/  F2FP.F16.F32.PACK_AB R35, RZ, R35 ;  /* 0x00000023ff23723e */ /* 0x000fe200000000ff */
[----:B------:R-:W-:Y:S01]  /*41b0*/  @P2 STG.E.U16 desc[UR36][R6.64+0x20], R34 ;  /* 0x0000202206002986 */ /* 0x000fe2000c101524 */
[----:B------:R-:W-:Y:S01]  /*41c0*/  F2FP.F16.F32.PACK_AB R36, RZ, R36 ;  /* 0x00000024ff24723e */ /* 0x000fe200000000ff */
[-C--:B------:R-:W-:Y:S01]  /*41d0*/  FMUL R49, R49, R58.reuse ;  /* 0x0000003a31317220 */ /* 0x080fe20000400000 */
[----:B------:R-:W-:Y:S01]  /*41e0*/  ISETP.GT.AND P2, PT, R0, 0x8, P1 ;  /* 0x000000080000780c */ /* 0x000fe20000f44270 */
[----:B------:R-:W-:Y:S01]  /*41f0*/  @P3 STG.E.U16 desc[UR36][R6.64+0x22], R35 ;  /* 0x0000222306003986 */ /* 0x000fe2000c101524 */
[----:B------:R-:W-:Y:S01]  /*4200*/  ISETP.GT.AND P1, PT, R3, 0x20, PT ;  /* 0x000000200300780c */ /* 0x000fe20003f24270 */
[-C--:B------:R-:W-:Y:S01]  /*4210*/  FMUL R50, R50, R58.reuse ;  /* 0x0000003a32327220 */ /* 0x080fe20000400000 */
[----:B------:R-:W-:Y:S01]  /*4220*/  F2FP.F16.F32.PACK_AB R37, RZ, R37 ;  /* 0x00000025ff25723e */ /* 0x000fe200000000ff */
[----:B------:R-:W-:Y:S01]  /*4230*/  @P4 STG.E.U16 desc[UR36][R4.64+0x30], R36 ;  /* 0x0000302404004986 */ /* 0x000fe2000c101524 */
[C---:B------:R-:W-:Y:S01]  /*4240*/  ISETP.GT.AND P3, PT, R0.reuse, 0x8, P0 ;  /* 0x000000080000780c */ /* 0x040fe20000764270 */
[-C--:B------:R-:W-:Y:S01]  /*4250*/  FMUL R51, R51, R58.reuse ;  /* 0x0000003a33337220 */ /* 0x080fe20000400000 */
[----:B------:R-:W-:Y:S01]  /*4260*/  ISETP.GT.AND P0, PT, R3, 0x21, PT ;  /* 0x000000210300780c */ /* 0x000fe20003f04270 */
[----:B------:R-:W-:Y:S01]  /*4270*/  @P5 STG.E.U16 desc[UR36][R4.64+0x32], R37 ;  /* 0x0000322504005986 */ /* 0x000fe2000c101524 */
        /* <DEDUP_REMOVED lines=10> */
[----:B------:R-:W-:-:S02]  /*4320*/  F2FP.F16.F32.PACK_AB R41, RZ, R41 ;  /* 0x00000029ff29723e */ /* 0x000fc400000000ff */
[C---:B------:R-:W-:Y:S01]  /*4330*/  ISETP.GT.AND P1, PT, R0.reuse, 0x8, P1 ;  /* 0x000000080000780c */ /* 0x040fe20000f24270 */
[----:B------:R-:W-:Y:S01]  /*4340*/  @P3 STG.E.U16 desc[UR36][R6.64+0x32], R39 ;  /* 0x0000322706003986 */ /* 0x000fe2000c101524 */
[C---:B------:R-:W-:Y:S02]  /*4350*/  ISETP.GT.AND P2, PT, R0.reuse, 0x8, P0 ;  /* 0x000000080000780c */ /* 0x040fe40000744270 */
[C---:B------:R-:W-:Y:S01]  /*4360*/  ISETP.GT.AND P0, PT, R3.reuse, 0x29, PT ;  /* 0x000000290300780c */ /* 0x040fe20003f04270 */
[----:B------:R-:W-:Y:S01]  /*4370*/  @P4 STG.E.U16 desc[UR36][R4.64+0x40], R40 ;  /* 0x0000402804004986 */ /* 0x000fe2000c101524 */
[----:B------:R-:W-:Y:S02]  /*4380*/  ISETP.GT.AND P4, PT, R3, 0x28, PT ;  /* 0x000000280300780c */ /* 0x000fe40003f84270 */
[----:B------:R-:W-:Y:S01]  /*4390*/  F2FP.F16.F32.PACK_AB R42, RZ, R42 ;  /* 0x0000002aff2a723e */ /* 0x000fe200000000ff */
[----:B------:R-:W-:Y:S01]  /*43a0*/  @P5 STG.E.U16 desc[UR36][R4.64+0x42], R41 ;  /* 0x0000422904005986 */ /* 0x000fe2000c101524 */
[----:B------:R-:W-:-:S02]  /*43b0*/  ISETP.GT.AND P5, PT, R0, RZ, P4 ;  /* 0x000000ff0000720c */ /* 0x000fc400027a4270 */
[C---:B------:R-:W-:Y:S01]  /*43c0*/  ISETP.GT.AND P3, PT, R0.reuse, RZ, P0 ;  /* 0x000000ff0000720c */ /* 0x040fe20000764270 */
[----:B------:R-:W-:Y:S01]  /*43d0*/  @P1 STG.E.U16 desc[UR36][R6.64+0x40], R42 ;  /* 0x0000402a06001986 */ /* 0x000fe2000c101524 */
[----:B------:R-:W-:Y:S02]  /*43e0*/  F2FP.F16.F32.PACK_AB R43, RZ, R43 ;  /* 0x0000002bff2b723e */ /* 0x000fe400000000ff */
[----:B------:R-:W-:Y:S02]  /*43f0*/  F2FP.F16.F32.PACK_AB R44, RZ, R44 ;  /* 0x0000002cff2c723e */ /* 0x000fe400000000ff */
[C---:B------:R-:W-:Y:S01]  /*4400*/  ISETP.GT.AND P4, PT, R0.reuse, 0x8, P4 ;  /* 0x000000080000780c */ /* 0x040fe20002784270 */
[----:B------:R-:W-:Y:S01]  /*4410*/  @P2 STG.E.U16 desc[UR36][R6.64+0x42], R43 ;  /* 0x0000422b06002986 */ /* 0x000fe2000c101524 */
[----:B------:R-:W-:Y:S02]  /*4420*/  F2FP.F16.F32.PACK_AB R45, RZ, R45 ;  /* 0x0000002dff2d723e */ /* 0x000fe400000000ff */
[----:B------:R-:W-:Y:S01]  /*4430*/  ISETP.GT.AND P2, PT, R3, 0x31, PT ;  /* 0x000000310300780c */ /* 0x000fe20003f44270 */
[----:B------:R-:W-:Y:S01]  /*4440*/  @P5 STG.E.U16 desc[UR36][R4.64+0x50], R44 ;  /* 0x0000502c04005986 */ /* 0x000fe2000c101524 */
[----:B------:R-:W-:-:S02]  /*4450*/  ISETP.GT.AND P5, PT, R0, 0x8, P0 ;  /* 0x000000080000780c */ /* 0x000fc400007a4270 */
[C---:B------:R-:W-:Y:S01]  /*4460*/  ISETP.GT.AND P1, PT, R3.reuse, 0x38, PT ;  /* 0x000000380300780c */ /* 0x040fe20003f24270 */
[----:B------:R-:W-:Y:S01]  /*4470*/  @P3 STG.E.U16 desc[UR36][R4.64+0x52], R45 ;  /* 0x0000522d04003986 */ /* 0x000fe2000c101524 */
[C---:B------:R-:W-:Y:S02]  /*4480*/  ISETP.GT.AND P3, PT, R3.reuse, 0x30, PT ;  /* 0x000000300300780c */ /* 0x040fe40003f64270 */
[----:B------:R-:W-:Y:S01]  /*4490*/  ISETP.GT.AND P0, PT, R3, 0x39, PT ;  /* 0x000000390300780c */ /* 0x000fe20003f04270 */
[----:B------:R-:W-:Y:S01]  /*44a0*/  @P4 IMAD.MOV.U32 R2, RZ, RZ, R6 ;  /* 0x000000ffff024224 */ /* 0x000fe200078e0006 */
[----:B------:R-:W-:Y:S01]  /*44b0*/  F2FP.F16.F32.PACK_AB R46, RZ, R46 ;  /* 0x0000002eff2e723e */ /* 0x000fe200000000ff */
[----:B------:R-:W-:Y:S01]  /*44c0*/  @P4 IMAD.MOV.U32 R3, RZ, RZ, R7 ;  /* 0x000000ffff034224 */ /* 0x000fe200078e0007 */
[----:B------:R-:W-:Y:S02]  /*44d0*/  F2FP.F16.F32.PACK_AB R47, RZ, R47 ;  /* 0x0000002fff2f723e */ /* 0x000fe400000000ff */
[----:B------:R-:W-:-:S02]  /*44e0*/  F2FP.F16.F32.PACK_AB R48, RZ, R48 ;  /* 0x00000030ff30723e */ /* 0x000fc400000000ff */
[----:B------:R1:W-:Y:S01]  /*44f0*/  @P4 STG.E.U16 desc[UR36][R2.64+0x50], R46 ;  /* 0x0000502e02004986 */ /* 0x0003e2000c101524 */
[C---:B------:R-:W-:Y:S02]  /*4500*/  ISETP.GT.AND P4, PT, R0.reuse, RZ, P2 ;  /* 0x000000ff0000720c */ /* 0x040fe40001784270 */
[----:B------:R-:W-:Y:S02]  /*4510*/  F2FP.F16.F32.PACK_AB R49, RZ, R49 ;  /* 0x00000031ff31723e */ /* 0x000fe400000000ff */
[----:B------:R-:W-:Y:S02]  /*4520*/  ISETP.GT.AND P2, PT, R0, 0x8, P2 ;  /* 0x000000080000780c */ /* 0x000fe40001744270 */
[----:B------:R-:W-:Y:S02]  /*4530*/  F2FP.F16.F32.PACK_AB R50, RZ, R50 ;  /* 0x00000032ff32723e */ /* 0x000fe400000000ff */
[----:B------:R-:W-:Y:S02]  /*4540*/  F2FP.F16.F32.PACK_AB R51, RZ, R51 ;  /* 0x00000033ff33723e */ /* 0x000fe400000000ff */
[----:B------:R-:W-:Y:S01]  /*4550*/  F2FP.F16.F32.PACK_AB R52, RZ, R52 ;  /* 0x00000034ff34723e */ /* 0x000fe200000000ff */
[----:B-1----:R-:W-:Y:S01]  /*4560*/  @P5 IMAD.MOV.U32 R2, RZ, RZ, R6 ;  /* 0x000000ffff025224 */ /* 0x002fe200078e0006 */
[----:B------:R-:W-:Y:S01]  /*4570*/  F2FP.F16.F32.PACK_AB R53, RZ, R53 ;  /* 0x00000035ff35723e */ /* 0x000fe200000000ff */
[----:B------:R-:W-:Y:S01]  /*4580*/  @P5 IMAD.MOV.U32 R3, RZ, RZ, R7 ;  /* 0x000000ffff035224 */ /* 0x000fe200078e0007 */
[----:B------:R-:W-:-:S02]  /*4590*/  F2FP.F16.F32.PACK_AB R54, RZ, R54 ;  /* 0x00000036ff36723e */ /* 0x000fc400000000ff */
[----:B------:R-:W-:Y:S02]  /*45a0*/  F2FP.F16.F32.PACK_AB R55, RZ, R55 ;  /* 0x00000037ff37723e */ /* 0x000fe400000000ff */
[----:B------:R1:W-:Y:S01]  /*45b0*/  @P5 STG.E.U16 desc[UR36][R2.64+0x52], R47 ;  /* 0x0000522f02005986 */ /* 0x0003e2000c101524 */
[C---:B------:R-:W-:Y:S02]  /*45c0*/  ISETP.GT.AND P5, PT, R0.reuse, RZ, P3 ;  /* 0x000000ff0000720c */ /* 0x040fe40001fa4270 */
[----:B------:R-:W-:-:S11]  /*45d0*/  ISETP.GT.AND P3, PT, R0, 0x8, P3 ;  /* 0x000000080000780c */ /* 0x000fd60001f64270 */
[----:B-1----:R-:W-:Y:S02]  /*45e0*/  @P5 IMAD.MOV.U32 R2, RZ, RZ, R4 ;  /* 0x000000ffff025224 */ /* 0x002fe400078e0004 */
[----:B------:R-:W-:-:S05]  /*45f0*/  @P5 IMAD.MOV.U32 R3, RZ, RZ, R5 ;  /* 0x000000ffff035224 */ /* 0x000fca00078e0005 */
[----:B------:R1:W-:Y:S01]  /*4600*/  @P5 STG.E.U16 desc[UR36][R2.64+0x60], R48 ;  /* 0x0000603002005986 */ /* 0x0003e2000c101524 */
[C---:B------:R-:W-:Y:S02]  /*4610*/  ISETP.GT.AND P5, PT, R0.reuse, RZ, P0 ;  /* 0x000000ff0000720c */ /* 0x040fe400007a4270 */
[----:B------:R-:W-:Y:S01]  /*4620*/  ISETP.GT.AND P0, PT, R0, 0x8, P0 ;  /* 0x000000080000780c */ /* 0x000fe20000704270 */
[----:B-1----:R-:W-:Y:S02]  /*4630*/  @P4 IMAD.MOV.U32 R2, RZ, RZ, R4 ;  /* 0x000000ffff024224 */ /* 0x002fe400078e0004 */
[----:B------:R-:W-:-:S05]  /*4640*/  @P4 IMAD.MOV.U32 R3, RZ, RZ, R5 ;  /* 0x000000ffff034224 */ /* 0x000fca00078e0005 */
[----:B------:R1:W-:Y:S01]  /*4650*/  @P4 STG.E.U16 desc[UR36][R2.64+0x62], R49 ;  /* 0x0000623102004986 */ /* 0x0003e2000c101524 */
[C---:B------:R-:W-:Y:S02]  /*4660*/  ISETP.GT.AND P4, PT, R0.reuse, RZ, P1 ;  /* 0x000000ff0000720c */ /* 0x040fe40000f84270 */
[----:B------:R-:W-:Y:S01]  /*4670*/  ISETP.GT.AND P1, PT, R0, 0x8, P1 ;  /* 0x000000080000780c */ /* 0x000fe20000f24270 */
[----:B-1----:R-:W-:Y:S02]  /*4680*/  @P3 IMAD.MOV.U32 R2, RZ, RZ, R6 ;  /* 0x000000ffff023224 */ /* 0x002fe400078e0006 */
[----:B------:R-:W-:-:S05]  /*4690*/  @P3 IMAD.MOV.U32 R3, RZ, RZ, R7 ;  /* 0x000000ffff033224 */ /* 0x000fca00078e0007 */
[----:B------:R1:W-:Y:S02]  /*46a0*/  @P3 STG.E.U16 desc[UR36][R2.64+0x60], R50 ;  /* 0x0000603202003986 */ /* 0x0003e4000c101524 */
[----:B-1----:R-:W-:Y:S02]  /*46b0*/  @P2 IMAD.MOV.U32 R2, RZ, RZ, R6 ;  /* 0x000000ffff022224 */ /* 0x002fe400078e0006 */
[----:B------:R-:W-:-:S05]  /*46c0*/  @P2 IMAD.MOV.U32 R3, RZ, RZ, R7 ;  /* 0x000000ffff032224 */ /* 0x000fca00078e0007 */
[----:B------:R1:W-:Y:S02]  /*46d0*/  @P2 STG.E.U16 desc[UR36][R2.64+0x62], R51 ;  /* 0x0000623302002986 */ /* 0x0003e4000c101524 */
[----:B-1----:R-:W-:Y:S02]  /*46e0*/  @P4 IMAD.MOV.U32 R2, RZ, RZ, R4 ;  /* 0x000000ffff024224 */ /* 0x002fe400078e0004 */
[----:B------:R-:W-:-:S05]  /*46f0*/  @P4 IMAD.MOV.U32 R3, RZ, RZ, R5 ;  /* 0x000000ffff034224 */ /* 0x000fca00078e0005 */
[----:B------:R1:W-:Y:S04]  /*4700*/  @P4 STG.E.U16 desc[UR36][R2.64+0x70], R52 ;  /* 0x0000703402004986 */ /* 0x0003e8000c101524 */
[----:B------:R2:W-:Y:S01]  /*4710*/  @P5 STG.E.U16 desc[UR36][R4.64+0x72], R53 ;  /* 0x0000723504005986 */ /* 0x0005e2000c101524 */
[----:B-1----:R-:W-:Y:S02]  /*4720*/  @P1 IMAD.MOV.U32 R2, RZ, RZ, R6 ;  /* 0x000000ffff021224 */ /* 0x002fe400078e0006 */
[----:B------:R-:W-:-:S05]  /*4730*/  @P1 IMAD.MOV.U32 R3, RZ, RZ, R7 ;  /* 0x000000ffff031224 */ /* 0x000fca00078e0007 */
[----:B------:R2:W-:Y:S04]  /*4740*/  @P1 STG.E.U16 desc[UR36][R2.64+0x70], R54 ;  /* 0x0000703602001986 */ /* 0x0005e8000c101524 */
[----:B------:R2:W-:Y:S02]  /*4750*/  @P0 STG.E.U16 desc[UR36][R6.64+0x72], R55 ;  /* 0x0000723706000986 */ /* 0x0005e4000c101524 */
.L_x_101:
[----:B------:R-:W-:Y:S05]  /*4760*/  BSYNC B0 ;  /* 0x0000000000007941 */ /* 0x000fea0003800000 */
.L_x_39:
[----:B0-2---:R-:W2:Y:S01]  /*4770*/  LDL.64 R2, [R1] ;  /* 0x0000000001027983 */ /* 0x005ea20000100a00 */
[----:B------:R-:W-:Y:S01]  /*4780*/  ULDC.64 UR4, c[0x0][0x650] ;  /* 0x0001940000047ab9 */ /* 0x000fe20000000a00 */
[----:B------:R0:W-:Y:S01]  /*4790*/  SYNCS.ARRIVE.TRANS64.A1T0 RZ, [R66+UR47], RZ ;  /* 0x000000ff42ff79a7 */ /* 0x0001e2000810002f */
[----:B------:R-:W-:Y:S01]  /*47a0*/  PRMT R0, RZ, 0x7610, R0 ;  /* 0x00007610ff007816 */ /* 0x000fe20000000000 */
[----:B-----5:R-:W-:Y:S02]  /*47b0*/  IMAD.MOV.U32 R19, RZ, RZ, -0x1 ;  /* 0xffffffffff137424 */ /* 0x020fe400078e00ff */
[----:B------:R-:W-:Y:S01]  /*47c0*/  IMAD.MOV.U32 R22, RZ, RZ, -0x1 ;  /* 0xffffffffff167424 */ /* 0x000fe200078e00ff */
[----:B--2---:R-:W-:-:S04]  /*47d0*/  LEA R18, P0, R2, R18, 0x1 ;  /* 0x0000001202127211 */ /* 0x004fc800078008ff */
[----:B------:R-:W-:Y:S01]  /*47e0*/  LEA.HI.X R17, R2, R17, R23, 0x1, P0 ;  /* 0x0000001102117211 */ /* 0x000fe200000f0c17 */
[----:B------:R-:W-:Y:S01]  /*47f0*/  IMAD.MOV.U32 R2, RZ, RZ, -0x1 ;  /* 0xffffffffff027424 */ /* 0x000fe200078e00ff */
[----:B------:R-:W-:-:S04]  /*4800*/  ISETP.GE.U32.AND P0, PT, R18, UR4, PT ;  /* 0x0000000412007c0c */ /* 0x000fc8000bf06070 */
[----:B------:R-:W-:-:S13]  /*4810*/  ISETP.GE.U32.AND.EX P0, PT, R17, UR5, PT, P0 ;  /* 0x0000000511007c0c */ /* 0x000fda000bf06100 */
[----:B0-----:R-:W-:Y:S05]  /*4820*/  @P0 BRA `(.L_x_102) ;  /* 0x0000000400700947 */ /* 0x001fea0003800000 */
[----:B-1----:R-:W0:Y:S01]  /*4830*/  S2R R10, SR_CTAID.X ;  /* 0x00000000000a7919 */ /* 0x002e220000002500 */
[----:B---34-:R-:W1:Y:S01]  /*4840*/  LDC.64 R8, c[0x0][0x628] ;  /* 0x00018a00ff087b82 */ /* 0x018e620000000a00 */
[----:B------:R-:W-:Y:S01]  /*4850*/  ULDC UR4, c[0x0][0x150] ;  /* 0x0000540000047ab9 */ /* 0x000fe20000000800 */
[----:B------:R-:W-:Y:S01]  /*4860*/  IMAD.MOV.U32 R6, RZ, RZ, R18 ;  /* 0x000000ffff067224 */ /* 0x000fe200078e0012 */
[----:B------:R-:W2:Y:S01]  /*4870*/  S2R R20, SR_CTAID.Y ;  /* 0x0000000000147919 */ /* 0x000ea20000002600 */
[----:B------:R-:W-:-:S04]  /*4880*/  IMAD.MOV.U32 R7, RZ, RZ, R17 ;  /* 0x000000ffff077224 */ /* 0x000fc800078e0011 */
[----:B------:R-:W3:Y:S08]  /*4890*/  LDC R15, c[0x0][0x144] ;  /* 0x00005100ff0f7b82 */ /* 0x000ef00000000800 */
[----:B------:R-:W4:Y:S08]  /*48a0*/  LDC R0, c[0x0][0x630] ;  /* 0x00018c00ff007b82 */ /* 0x000f300000000800 */
[----:B------:R-:W2:Y:S01]  /*48b0*/  LDC.64 R12, c[0x0][0x620] ;  /* 0x00018800ff0c7b82 */ /* 0x000ea20000000a00 */
[----:B-1----:R-:W-:-:S04]  /*48c0*/  ISETP.NE.U32.AND P0, PT, R8, RZ, PT ;  /* 0x000000ff0800720c */ /* 0x002fc80003f05070 */
[----:B------:R-:W-:Y:S02]  /*48d0*/  ISETP.NE.AND.EX P0, PT, R9, RZ, PT, P0 ;  /* 0x000000ff0900720c */ /* 0x000fe40003f05300 */
[----:B0-----:R-:W-:-:S05]  /*48e0*/  I2FP.F32.U32 R2, R10 ;  /* 0x0000000a00027245 */ /* 0x001fca0000201000 */
[----:B------:R-:W-:-:S04]  /*48f0*/  FMUL R2, R2, UR4 ;  /* 0x0000000402027c20 */ /* 0x000fc80008400000 */
[----:B------:R0:W1:Y:S02]  /*4900*/  F2I.U32.TRUNC.NTZ R14, R2 ;  /* 0x00000002000e7305 */ /* 0x000064000020f000 */
[----:B---34-:R-:W-:Y:S05]  /*4910*/  @!P0 BRA `(.L_x_103) ;  /* 0x0000000000288947 */ /* 0x018fea0003800000 */
[----:B------:R-:W3:Y:S02]  /*4920*/  LDC R3, c[0x0][0x634] ;  /* 0x00018d00ff037b82 */ /* 0x000ee40000000800 */
[----:B---3--:R-:W-:-:S05]  /*4930*/  IADD3 R7, P0, R18, R3, RZ ;  /* 0x0000000312077210 */ /* 0x008fca0007f1e0ff */
[----:B------:R-:W-:-:S04]  /*4940*/  IMAD.X R11, RZ, RZ, R17, P0 ;  /* 0x000000ffff0b7224 */ /* 0x000fc800000e0611 */
[----:B0-----:R-:W-:-:S04]  /*4950*/  IMAD.WIDE.U32 R2, R11, R8, RZ ;  /* 0x000000080b027225 */ /* 0x001fc800078e00ff */
[----:B------:R-:W-:-:S04]  /*4960*/  IMAD.WIDE.U32 R4, P0, R7, R9, R2 ;  /* 0x0000000907047225 */ /* 0x000fc80007800002 */
[----:B------:R-:W-:-:S04]  /*4970*/  IMAD.WIDE.U32 R2, R7, R8, RZ ;  /* 0x0000000807027225 */ /* 0x000fc800078e00ff */
[----:B------:R-:W-:Y:S01]  /*4980*/  IMAD.X R7, RZ, RZ, RZ, P0 ;  /* 0x000000ffff077224 */ /* 0x000fe200000e06ff */
[----:B------:R-:W-:Y:S01]  /*4990*/  IADD3 RZ, P0, R3, R4, RZ ;  /* 0x0000000403ff7210 */ /* 0x000fe20007f1e0ff */
[----:B------:R-:W-:-:S04]  /*49a0*/  IMAD.MOV.U32 R6, RZ, RZ, R5 ;  /* 0x000000ffff067224 */ /* 0x000fc800078e0005 */
[----:B------:R-:W-:-:S08]  /*49b0*/  IMAD.WIDE.U32.X R6, R11, R9, R6, P0 ;  /* 0x000000090b067225 */ /* 0x000fd000000e0406 */
.L_x_103:
[----:B------:R-:W3:Y:S01]  /*49c0*/  LDC.64 R26, c[0x0][0x640] ;  /* 0x00019000ff1a7b82 */ /* 0x000ee20000000a00 */
[-C--:B------:R-:W-:Y:S01]  /*49d0*/  SHF.R.U64 R11, R6, R0.reuse, R7 ;  /* 0x00000000060b7219 */ /* 0x080fe20000001207 */
[----:B------:R-:W-:Y:S01]  /*49e0*/  IMAD.MOV.U32 R19, RZ, RZ, R17 ;  /* 0x000000ffff137224 */ /* 0x000fe200078e0011 */
[----:B------:R-:W-:Y:S01]  /*49f0*/  SHF.R.U32.HI R0, RZ, R0, R7 ;  /* 0x00000000ff007219 */ /* 0x000fe20000011607 */
[----:B-1----:R-:W-:Y:S01]  /*4a00*/  IMAD.MOV R14, RZ, RZ, -R14 ;  /* 0x000000ffff0e7224 */ /* 0x002fe200078e0a0e */
[----:B------:R-:W-:Y:S01]  /*4a10*/  IADD3 R5, P0, RZ, -R11, RZ ;  /* 0x8000000bff057210 */ /* 0x000fe20007f1e0ff */
[----:B------:R-:W-:Y:S01]  /*4a20*/  ULDC UR4, c[0x0][0x154] ;  /* 0x0000550000047ab9 */ /* 0x000fe20000000800 */
[----:B------:R-:W-:Y:S01]  /*4a30*/  IMAD.MOV.U32 R7, RZ, RZ, 0x1 ;  /* 0x00000001ff077424 */ /* 0x000fe200078e00ff */
[----:B------:R-:W1:Y:S01]  /*4a40*/  LDC R4, c[0x0][0x618] ;  /* 0x00018600ff047b82 */ /* 0x000e620000000800 */
[----:B------:R-:W-:Y:S02]  /*4a50*/  IMAD R22, R15, R14, R10 ;  /* 0x0000000e0f167224 */ /* 0x000fe400078e020a */
[----:B------:R-:W-:-:S04]  /*4a60*/  IMAD.X R3, RZ, RZ, ~R0, P0 ;  /* 0x000000ffff037224 */ /* 0x000fc800000e0e00 */
[-C--:B--2---:R-:W-:Y:S01]  /*4a70*/  IMAD R0, R3, R12.reuse, RZ ;  /* 0x0000000c03007224 */ /* 0x084fe200078e02ff */
[----:B------:R-:W2:Y:S01]  /*4a80*/  LDC R6, c[0x0][0x608] ;  /* 0x00018200ff067b82 */ /* 0x000ea20000000800 */
[----:B0-----:R-:W-:-:S04]  /*4a90*/  IMAD.WIDE.U32 R2, R5, R12, R18 ;  /* 0x0000000c05027225 */ /* 0x001fc800078e0012 */
[----:B------:R-:W-:Y:S01]  /*4aa0*/  IMAD R5, R5, R13, R0 ;  /* 0x0000000d05057224 */ /* 0x000fe200078e0200 */
[----:B------:R-:W-:Y:S02]  /*4ab0*/  I2FP.F32.U32 R0, R20 ;  /* 0x0000001400007245 */ /* 0x000fe40000201000 */
[----:B------:R-:W0:Y:S01]  /*4ac0*/  LDC R24, c[0x0][0x658] ;  /* 0x00019600ff187b82 */ /* 0x000e220000000800 */
[----:B------:R-:W-:Y:S01]  /*4ad0*/  IMAD.IADD R3, R3, 0x1, R5 ;  /* 0x0000000103037824 */ /* 0x000fe200078e0205 */
[----:B---3--:R-:W-:Y:S01]  /*4ae0*/  ISETP.NE.U32.AND P0, PT, R26, RZ, PT ;  /* 0x000000ff1a00720c */ /* 0x008fe20003f05070 */
[----:B------:R-:W-:Y:S01]  /*4af0*/  FMUL R0, R0, UR4 ;  /* 0x0000000400007c20 */ /* 0x000fe20008400000 */
[----:B------:R-:W-:Y:S02]  /*4b00*/  IMAD.MOV.U32 R5, RZ, RZ, -0x1 ;  /* 0xffffffffff057424 */ /* 0x000fe400078e00ff */
[----:B------:R-:W-:Y:S01]  /*4b10*/  ISETP.NE.AND.EX P0, PT, R27, RZ, PT, P0 ;  /* 0x000000ff1b00720c */ /* 0x000fe20003f05300 */
[----:B------:R3:W4:Y:S01]  /*4b20*/  F2I.U32.TRUNC.NTZ R12, R0 ;  /* 0x00000000000c7305 */ /* 0x000722000020f000 */
[----:B------:R-:W3:Y:S01]  /*4b30*/  LDC R15, c[0x0][0x148] ;  /* 0x00005200ff0f7b82 */ /* 0x000ee20000000800 */
[----:B-1----:R-:W-:-:S02]  /*4b40*/  SHF.R.U64 R10, R2, R4, R3 ;  /* 0x00000004020a7219 */ /* 0x002fc40000001203 */
[----:B------:R-:W-:-:S05]  /*4b50*/  SHF.R.U32.HI R3, RZ, R4, R3 ;  /* 0x00000004ff037219 */ /* 0x000fca0000011603 */
[----:B------:R-:W1:Y:S01]  /*4b60*/  LDC R14, c[0x0][0x600] ;  /* 0x00018000ff0e7b82 */ /* 0x000e620000000800 */
[-CC-:B--2---:R-:W-:Y:S02]  /*4b70*/  SHF.R.U64 R8, R10, R6.reuse, R3.reuse ;  /* 0x000000060a087219 */ /* 0x184fe40000001203 */
[----:B------:R-:W-:-:S05]  /*4b80*/  SHF.R.U32.HI R3, RZ, R6, R3 ;  /* 0x00000006ff037219 */ /* 0x000fca0000011603 */
[----:B------:R-:W2:Y:S01]  /*4b90*/  LDC R21, c[0x0][0x648] ;  /* 0x00019200ff157b82 */ /* 0x000ea20000000800 */
[-CC-:B0-----:R-:W-:Y:S02]  /*4ba0*/  SHF.R.U64 R13, R8, R24.reuse, R3.reuse ;  /* 0x00000018080d7219 */ /* 0x181fe40000001203 */
[-C--:B------:R-:W-:Y:S02]  /*4bb0*/  SHF.L.U32 R5, R5, R24.reuse, RZ ;  /* 0x0000001805057219 */ /* 0x080fe400000006ff */
[-C--:B------:R-:W-:Y:S01]  /*4bc0*/  SHF.R.U32.HI R3, RZ, R24.reuse, R3 ;  /* 0x00000018ff037219 */ /* 0x080fe20000011603 */
[----:B------:R-:W-:Y:S01]  /*4bd0*/  IMAD.MOV.U32 R2, RZ, RZ, R13 ;  /* 0x000000ffff027224 */ /* 0x000fe200078e000d */
[----:B------:R-:W-:Y:S01]  /*4be0*/  SHF.L.U32 R24, R7, R24, RZ ;  /* 0x0000001807187219 */ /* 0x000fe200000006ff */
[----:B------:R-:W0:Y:S01]  /*4bf0*/  LDC R25, c[0x0][0x638] ;  /* 0x00018e00ff197b82 */ /* 0x000e220000000800 */
[----:B------:R-:W-:-:S07]  /*4c00*/  LOP3.LUT R19, RZ, R5, RZ, 0x33, !PT ;  /* 0x00000005ff137212 */ /* 0x000fce00078e33ff */
[----:B------:R-:W0:Y:S01]  /*4c10*/  LDC R28, c[0x0][0x610] ;  /* 0x00018400ff1c7b82 */ /* 0x000e220000000800 */
[----:B----4-:R-:W-:Y:S05]  /*4c20*/  @!P0 BRA `(.L_x_104) ;  /* 0x0000000000288947 */ /* 0x010fea0003800000 */
[----:B---3--:R-:W3:Y:S02]  /*4c30*/  LDC R0, c[0x0][0x64c] ;  /* 0x00019300ff007b82 */ /* 0x008ee40000000800 */
[----:B---3--:R-:W-:-:S05]  /*4c40*/  IADD3 R7, P0, R13, R0, RZ ;  /* 0x000000000d077210 */ /* 0x008fca0007f1e0ff */
        /* <DEDUP_REMOVED lines=8> */
.L_x_104:
[----:B------:R-:W4:Y:S01]  /*4cd0*/  LDC R4, c[0x0][0x65c] ;  /* 0x00019700ff047b82 */ /* 0x000f220000000800 */
[----:B--23--:R-:W-:Y:S01]  /*4ce0*/  SHF.R.U64 R0, R2, R21, R3 ;  /* 0x0000001502007219 */ /* 0x00cfe20000001203 */
[----:B-1----:R-:W-:Y:S01]  /*4cf0*/  VIADD R3, R14, 0xffffffff ;  /* 0xffffffff0e037836 */ /* 0x002fe20000000000 */
[----:B------:R-:W-:Y:S01]  /*4d00*/  LOP3.LUT R19, R8, R19, RZ, 0xc0, !PT ;  /* 0x0000001308137212 */ /* 0x000fe200078ec0ff */
[----:B------:R-:W-:Y:S02]  /*4d10*/  IMAD.MOV R12, RZ, RZ, -R12 ;  /* 0x000000ffff0c7224 */ /* 0x000fe400078e0a0c */
[----:B------:R-:W-:Y:S01]  /*4d20*/  IMAD.MOV R2, RZ, RZ, -R0 ;  /* 0x000000ffff027224 */ /* 0x000fe200078e0a00 */
[----:B------:R-:W-:Y:S01]  /*4d30*/  LOP3.LUT R3, R10, R3, RZ, 0xc0, !PT ;  /* 0x000000030a037212 */ /* 0x000fe200078ec0ff */
[----:B------:R-:W-:Y:S02]  /*4d40*/  IMAD R19, R24, R0, R19 ;  /* 0x0000000018137224 */ /* 0x000fe400078e0213 */
[----:B0-----:R-:W-:-:S04]  /*4d50*/  IMAD R0, R2, R25, R13 ;  /* 0x0000001902007224 */ /* 0x001fc800078e020d */
[----:B------:R-:W-:Y:S01]  /*4d60*/  IMAD R2, R0, R14, R3 ;  /* 0x0000000e00027224 */ /* 0x000fe200078e0203 */
[----:B----4-:R-:W-:Y:S01]  /*4d70*/  ISETP.NE.AND P0, PT, R4, 0x1, PT ;  /* 0x000000010400780c */ /* 0x010fe20003f05270 */
[----:B------:R-:W-:-:S05]  /*4d80*/  IMAD.MOV.U32 R4, RZ, RZ, 0x1 ;  /* 0x00000001ff047424 */ /* 0x000fca00078e00ff */
[----:B------:R-:W-:-:S07]  /*4d90*/  PRMT R0, R4, 0x7610, R0 ;  /* 0x0000761004007816 */ /* 0x000fce0000000000 */
[----:B------:R-:W-:-:S04]  /*4da0*/  @P0 IMAD R22, R15, R12, R20 ;  /* 0x0000000c0f160224 */ /* 0x000fc800078e0214 */
[----:B------:R-:W-:-:S05]  /*4db0*/  IMAD R19, R19, R28, R22 ;  /* 0x0000001c13137224 */ /* 0x000fca00078e0216 */
[----:B------:R-:W-:Y:S02]  /*4dc0*/  SEL R22, R2, R19, !P0 ;  /* 0x0000001302167207 */ /* 0x000fe40004000000 */
[----:B------:R-:W-:Y:S01]  /*4dd0*/  SEL R19, R19, R2, !P0 ;  /* 0x0000000213137207 */ /* 0x000fe20004000000 */
[----:B------:R-:W-:-:S07]  /*4de0*/  IMAD.MOV.U32 R2, RZ, RZ, R11 ;  /* 0x000000ffff027224 */ /* 0x000fce00078e000b */
.L_x_102:
[----:B------:R-:W-:Y:S02]  /*4df0*/  LOP3.LUT P0, RZ, R0, 0xff, RZ, 0xc0, !PT ;  /* 0x000000ff00ff7812 */ /* 0x000fe4000780c0ff */
[----:B------:R-:W-:-:S11]  /*4e00*/  LOP3.LUT R73, R73, 0x1, RZ, 0x3c, !PT ;  /* 0x0000000149497812 */ /* 0x000fd600078e3cff */
[----:B------:R-:W-:Y:S05]  /*4e10*/  @P0 BRA `(.L_x_105) ;  /* 0xffffffc800a40947 */ /* 0x000fea000383ffff */
[----:B------:R-:W-:Y:S05]  /*4e20*/  EXIT ;  /* 0x000000000000794d */ /* 0x000fea0003800000 */
.L_x_18:
[----:B------:R-:W-:-:S08]  /*4e30*/  ISETP.NE.AND P0, PT, R5, RZ, PT ;  /* 0x000000ff0500720c */ /* 0x000fd00003f05270 */
[----:B0-----:R-:W0:-:S00]  /*4e40*/  USETMAXREG.DEALLOC.CTAPOOL 0x28 ;  /* 0x00000028000079c8 */ /* 0x001e0000080e0500 */
[----:B------:R-:W-:Y:S05]  /*4e50*/  @P0 EXIT ;  /* 0x000000000000094d */ /* 0x000fea0003800000 */
[----:B0-----:R-:W-:Y:S01]  /*4e60*/  LOP3.LUT P0, RZ, R8, 0xff, RZ, 0xc0, !PT ;  /* 0x000000ff08ff7812 */ /* 0x001fe2000780c0ff */
[----:B------:R-:W-:Y:S02]  /*4e70*/  IMAD.MOV.U32 R0, RZ, RZ, 0x1 ;  /* 0x00000001ff007424 */ /* 0x000fe400078e00ff */
[----:B------:R-:W-:-:S10]  /*4e80*/  IMAD.MOV.U32 R7, RZ, RZ, RZ ;  /* 0x000000ffff077224 */ /* 0x000fd400078e00ff */
[----:B------:R-:W-:Y:S05]  /*4e90*/  @!P0 BRA `(.L_x_106) ;  /* 0x0000000c00908947 */ /* 0x000fea0003800000 */
[----:B------:R-:W0:Y:S01]  /*4ea0*/  S2UR UR9, SR_CgaCtaId ;  /* 0x00000000000979c3 */ /* 0x000e220000008800 */
[----:B------:R-:W-:Y:S01]  /*4eb0*/  UMOV UR13, 0x1 ;  /* 0x00000001000d7882 */ /* 0x000fe20000000000 */
[----:B------:R-:W-:Y:S01]  /*4ec0*/  LOP3.LUT P0, RZ, R4, 0x1f, RZ, 0xc0, !PT ;  /* 0x0000001f04ff7812 */ /* 0x000fe2000780c0ff */
[----:B------:R-:W-:Y:S01]  /*4ed0*/  ULDC UR5, c[0x0][0x658] ;  /* 0x0001960000057ab9 */ /* 0x000fe20000000800 */
[----:B------:R-:W-:Y:S01]  /*4ee0*/  UMOV UR7, 0xffffffff ;  /* 0xffffffff00077882 */ /* 0x000fe20000000000 */
[----:B------:R-:W-:Y:S01]  /*4ef0*/  BSSY B0, `(.L_x_106) ;  /* 0x00000de000007945 */ /* 0x000fe20003800000 */
[----:B------:R-:W-:Y:S01]  /*4f00*/  USHF.L.U32 UR7, UR7, UR5, URZ ;  /* 0x0000000507077299 */ /* 0x000fe2000800063f */
[C---:B------:R-:W-:Y:S01]  /*4f10*/  ISETP.NE.AND P2, PT, R3.reuse, RZ, PT ;  /* 0x000000ff0300720c */ /* 0x040fe20003f45270 */
[----:B------:R-:W-:Y:S01]  /*4f20*/  IMAD.MOV.U32 R8, RZ, RZ, 0x1 ;  /* 0x00000001ff087424 */ /* 0x000fe200078e00ff */
[----:B------:R-:W-:Y:S01]  /*4f30*/  ISETP.NE.OR P0, PT, R3, RZ, !P0 ;  /* 0x000000ff0300720c */ /* 0x000fe20004705670 */
[----:B------:R-:W-:Y:S01]  /*4f40*/  IMAD.MOV.U32 R0, RZ, RZ, 0x1 ;  /* 0x00000001ff007424 */ /* 0x000fe200078e00ff */
[----:B------:R-:W-:Y:S01]  /*4f50*/  LOP3.LUT R6, R16, 0x2, RZ, 0xfc, !PT ;  /* 0x0000000210067812 */ /* 0x000fe200078efcff */
[----:B------:R-:W-:Y:S01]  /*4f60*/  IMAD.MOV.U32 R7, RZ, RZ, RZ ;  /* 0x000000ffff077224 */ /* 0x000fe200078e00ff */
[----:B------:R-:W-:Y:S01]  /*4f70*/  ULDC UR4, c[0x0][0x600] ;  /* 0x0001800000047ab9 */ /* 0x000fe20000000800 */
[----:B------:R-:W-:Y:S01]  /*4f80*/  UMOV UR18, 0x11 ;  /* 0x0000001100127882 */ /* 0x000fe20000000000 */
[----:B------:R-:W-:-:S02]  /*4f90*/  USHF.L.U32 UR5, UR13, UR5, URZ ;  /* 0x000000050d057299 */ /* 0x000fc4000800063f */
[----:B------:R-:W-:Y:S02]  /*4fa0*/  UIADD3 UR28, UR40, 0x1, URZ ;  /* 0x00000001281c7890 */ /* 0x000fe4000fffe03f */
[----:B------:R-:W-:Y:S02]  /*4fb0*/  UIADD3 UR4, UR4, -0x1, URZ ;  /* 0xffffffff04047890 */ /* 0x000fe4000fffe03f */
[----:B------:R-:W-:Y:S01]  /*4fc0*/  ULOP3.LUT UR7, URZ, UR7, URZ, 0x33, !UPT ;  /* 0x000000073f077292 */ /* 0x000fe2000f8e333f */
[----:B------:R-:W-:Y:S01]  /*4fd0*/  ULDC.64 UR24, c[0x0][0x198] ;  /* 0x0000660000187ab9 */ /* 0x000fe20000000a00 */
[----:B0-----:R-:W-:Y:S02]  /*4fe0*/  USHF.R.U32.HI UR27, URZ, 0x2, UR9 ;  /* 0x000000023f1b7899 */ /* 0x001fe40008011609 */
[----:B------:R-:W-:Y:S02]  /*4ff0*/  ULOP3.LUT UR8, UR9, 0x3, URZ, 0xc0, !UPT ;  /* 0x0000000309087892 */ /* 0x000fe4000f8ec03f */
[----:B------:R-:W-:-:S02]  /*5000*/  USHF.L.U32 UR6, UR9, 0x4, URZ ;  /* 0x0000000409067899 */ /* 0x000fc4000800063f */
[----:B------:R-:W-:Y:S02]  /*5010*/  USHF.L.U32 UR26, UR9, 0xa, URZ ;  /* 0x0000000a091a7899 */ /* 0x000fe4000800063f */
[----:B------:R-:W-:Y:S02]  /*5020*/  ULOP3.LUT UR9, UR9, 0xfffffffc, URZ, 0xc0, !UPT ;  /* 0xfffffffc09097892 */ /* 0x000fe4000f8ec03f */
[----:B------:R-:W-:Y:S02]  /*5030*/  UISETP.GT.U32.AND UP0, UPT, UR8, 0xffff, UPT ;  /* 0x0000ffff0800788c */ /* 0x000fe4000bf04070 */
[----:B------:R-:W-:Y:S02]  /*5040*/  ULOP3.LUT UR11, UR9, 0x1, URZ, 0xfc, !UPT ;  /* 0x00000001090b7892 */ /* 0x000fe4000f8efc3f */
[----:B------:R-:W-:Y:S02]  /*5050*/  ULOP3.LUT UR12, UR9, 0x2, URZ, 0xfc, !UPT ;  /* 0x00000002090c7892 */ /* 0x000fe4000f8efc3f */
[----:B------:R-:W-:-:S02]  /*5060*/  USHF.L.U32 UR10, UR13, UR9, URZ ;  /* 0x000000090d0a7299 */ /* 0x000fc4000800063f */
[----:B------:R-:W-:Y:S02]  /*5070*/  ULOP3.LUT UR9, UR9, 0x3, URZ, 0xfc, !UPT ;  /* 0x0000000309097892 */ /* 0x000fe4000f8efc3f */
[----:B------:R-:W-:Y:S02]  /*5080*/  USHF.L.U32 UR11, UR13, UR11, URZ ;  /* 0x0000000b0d0b7299 */ /* 0x000fe4000800063f */
[----:B------:R-:W-:Y:S02]  /*5090*/  USHF.L.U32 UR12, UR13, UR12, URZ ;  /* 0x0000000c0d0c7299 */ /* 0x000fe4000800063f */
[----:B------:R-:W-:Y:S02]  /*50a0*/  USEL UR8, UR8, 0xffff, !UP0 ;  /* 0x0000ffff08087887 */ /* 0x000fe4000c000000 */
[----:B------:R-:W-:Y:S02]  /*50b0*/  USHF.L.U32 UR9, UR13, UR9, URZ ;  /* 0x000000090d097299 */ /* 0x000fe4000800063f */
[----:B------:R-:W-:-:S02]  /*50c0*/  ULOP3.LUT UR10, UR12, UR10, UR11, 0xfe, !UPT ;  /* 0x0000000a0c0a7292 */ /* 0x000fc4000f8efe0b */
[----:B------:R-:W-:Y:S02]  /*50d0*/  ULOP3.LUT UR8, UR8, 0xffff, URZ, 0xc0, !UPT ;  /* 0x0000ffff08087892 */ /* 0x000fe4000f8ec03f */
[----:B------:R-:W-:Y:S02]  /*50e0*/  ULOP3.LUT UR6, UR6, 0x30, URZ, 0xc0, !UPT ;  /* 0x0000003006067892 */ /* 0x000fe4000f8ec03f */
[----:B------:R-:W-:Y:S02]  /*50f0*/  ULOP3.LUT UR13, UR10, UR9, URZ, 0xfc, !UPT ;  /* 0x000000090a0d7292 */ /* 0x000fe4000f8efc3f */
[----:B------:R-:W-:-:S12]  /*5100*/  USHF.L.U32 UR18, UR18, UR8, URZ ;  /* 0x0000000812127299 */ /* 0x000fd8000800063f */
.L_x_118:
[----:B------:R-:W-:-:S03]  /*5110*/  UMOV UR8, 0xffffffff ;  /* 0xffffffff00087882 */ /* 0x000fc60000000000 */
[----:B------:R-:W-:Y:S05]  /*5120*/  BRA.DIV UR8, `(.L_x_107) ;  /* 0x0000001608687947 */ /* 0x000fea000b800000 */
[----:B------:R-:W-:-:S13]  /*5130*/  ELECT P6, URZ, PT ;  /* 0x00000000003f782f */ /* 0x000fda00038c0000 */
.L_x_141:
[----:B------:R-:W0:Y:S01]  /*5140*/  LDC R3, c[0x0][0x28c] ;  /* 0x0000a300ff037b82 */ /* 0x000e220000000800 */
[----:B------:R-:W-:Y:S01]  /*5150*/  BSSY B1, `(.L_x_108) ;  /* 0x000003e000017945 */ /* 0x000fe20003800000 */
[----:B0-----:R-:W-:-:S13]  /*5160*/  ISETP.LT.OR P6, PT, R3, 0x1, !P6 ;  /* 0x000000010300780c */ /* 0x001fda00077c1670 */
[----:B------:R-:W-:Y:S05]  /*5170*/  @P6 BRA `(.L_x_109) ;  /* 0x0000000000ec6947 */ /* 0x000fea0003800000 */
[----:B------:R-:W-:Y:S01]  /*5180*/  LEA R19, R19, UR27, 0x1 ;  /* 0x0000001b13137c11 */ /* 0x000fe2000f8e08ff */
[----:B------:R-:W-:Y:S01]  /*5190*/  IMAD.MOV.U32 R12, RZ, RZ, RZ ;  /* 0x000000ffff0c7224 */ /* 0x000fe200078e00ff */
[----:B------:R-:W-:Y:S01]  /*51a0*/  LEA R22, R22, UR6, 0x6 ;  /* 0x0000000616167c11 */ /* 0x000fe2000f8e30ff */
[----:B------:R-:W-:Y:S02]  /*51b0*/  IMAD.U32 R13, RZ, RZ, UR28 ;  /* 0x0000001cff0d7e24 */ /* 0x000fe4000f8e00ff */
[----:B------:R-:W-:Y:S02]  /*51c0*/  IMAD.MOV.U32 R3, RZ, RZ, R0 ;  /* 0x000000ffff037224 */ /* 0x000fe400078e0000 */
[----:B------:R-:W-:Y:S02]  /*51d0*/  IMAD.MOV.U32 R4, RZ, RZ, R7 ;  /* 0x000000ffff047224 */ /* 0x000fe400078e0007 */
[----:B------:R-:W-:-:S07]  /*51e0*/  IMAD.SHL.U32 R19, R19, 0x20, RZ ;  /* 0x0000002013137824 */ /* 0x000fce00078e00ff */
.L_x_113:
[----:B------:R-:W0:Y:S01]  /*51f0*/  S2R R10, SR_CgaCtaId ;  /* 0x00000000000a7919 */ /* 0x000e220000008800 */
[----:B------:R-:W-:Y:S01]  /*5200*/  MOV R5, 0x400 ;  /* 0x0000040000057802 */ /* 0x000fe20000000f00 */
[----:B------:R-:W1:Y:S03]  /*5210*/  @!P2 LDC R9, c[0x0][0x500] ;  /* 0x00014000ff09ab82 */ /* 0x000e660000000800 */
[----:B0-----:R-:W-:Y:S02]  /*5220*/  LEA R11, R10, R5, 0x18 ;  /* 0x000000050a0b7211 */ /* 0x001fe400078ec0ff */
[----:B------:R-:W-:-:S03]  /*5230*/  SHF.L.U32 R5, R3, 0x1f, RZ ;  /* 0x0000001f03057819 */ /* 0x000fc600000006ff */
[----:B------:R-:W-:-:S04]  /*5240*/  IMAD R10, R4, 0x8, R11 ;  /* 0x00000008040a7824 */ /* 0x000fc800078e020b */
[----:B------:R-:W0:Y:S02]  /*5250*/  SYNCS.PHASECHK.TRANS64.TRYWAIT P1, [R10+URZ+0x70], R5 ;  /* 0x000070050a0075a7 */ /* 0x000e24000802017f */
[----:B01----:R-:W-:Y:S05]  /*5260*/  @!P1 BRA `(.L_x_110) ;  /* 0x0000001400389947 */ /* 0x003fea0003800000 */
.L_x_142:
[----:B0-----:R-:W-:Y:S01]  /*5270*/  PRMT R5, R6, 0x9910, RZ ;  /* 0x0000991006057816 */ /* 0x001fe200000000ff */
[----:B------:R0:W-:Y:S03]  /*5280*/  @!P2 SYNCS.ARRIVE.TRANS64 RZ, [R10+URZ], R9 ;  /* 0x000000090affa9a7 */ /* 0x0001e6000800003f */
[----:B------:R-:W-:-:S13]  /*5290*/  ISETP.NE.AND P1, PT, R5, 0x2, PT ;  /* 0x000000020500780c */ /* 0x000fda0003f25270 */
[----:B0-----:R-:W-:Y:S05]  /*52a0*/  @P1 BRA `(.L_x_111) ;  /* 0x0000000000041947 */ /* 0x001fea0003800000 */
[----:B------:R-:W-:Y:S01]  /*52b0*/  BPT.TRAP 0x1 ;  /* 0x000000040000795c */ /* 0x000fe20000300000 */
.L_x_111:
[----:B------:R-:W-:Y:S05]  /*52c0*/  @P0 BRA `(.L_x_112) ;  /* 0x0000000000040947 */ /* 0x000fea0003800000 */
[----:B------:R-:W-:Y:S01]  /*52d0*/  BPT.TRAP 0x1 ;  /* 0x000000040000795c */ /* 0x000fe20000300000 */
.L_x_112:
[----:B------:R-:W-:Y:S01]  /*52e0*/  R2UR UR8, R4 ;  /* 0x00000000040872ca */ /* 0x000fe200000e0000 */
[----:B------:R-:W-:Y:S01]  /*52f0*/  VIADD R13, R13, 0xffffffff ;  /* 0xffffffff0d0d7836 */ /* 0x000fe20000000000 */
[----:B------:R-:W-:Y:S01]  /*5300*/  R2UR UR15, R11 ;  /* 0x000000000b0f72ca */ /* 0x000fe200000e0000 */
[----:B------:R-:W-:Y:S01]  /*5310*/  UIADD3 UR14, UP0, UR24, 0xf0, URZ ;  /* 0x000000f0180e7890 */ /* 0x000fe2000ff1e03f */
[----:B------:R-:W-:Y:S01]  /*5320*/  R2UR UR22, R19 ;  /* 0x00000000131672ca */ /* 0x000fe200000e0000 */
[----:B------:R-:W-:Y:S01]  /*5330*/  UIADD3 UR30, UP1, UR24, 0x1f0, URZ ;  /* 0x000001f0181e7890 */ /* 0x000fe2000ff3e03f */
[----:B------:R-:W-:Y:S01]  /*5340*/  R2UR UR9, R10 ;  /* 0x000000000a0972ca */ /* 0x000fe200000e0000 */
[----:B------:R-:W-:Y:S01]  /*5350*/  UPRMT UR19, URZ, 0x5410, UR18 ;  /* 0x000054103f137896 */ /* 0x000fe20008000012 */
[----:B------:R-:W-:Y:S01]  /*5360*/  R2UR UR10, R12 ;  /* 0x000000000c0a72ca */ /* 0x000fe200000e0000 */
[----:B------:R-:W-:Y:S01]  /*5370*/  VIADD R4, R4, 0x1 ;  /* 0x0000000104047836 */ /* 0x000fe20000000000 */
[----:B------:R-:W-:Y:S01]  /*5380*/  R2UR UR12, R2 ;  /* 0x00000000020c72ca */ /* 0x000fe200000e0000 */
[----:B------:R-:W-:Y:S01]  /*5390*/  UPRMT UR29, URZ, 0x5410, UR13 ;  /* 0x000054103f1d7896 */ /* 0x000fe2000800000d */
[----:B------:R-:W-:Y:S01]  /*53a0*/  R2UR UR23, R22 ;  /* 0x00000000161772ca */ /* 0x000fe200000e0000 */
[----:B------:R-:W-:Y:S01]  /*53b0*/  USHF.L.U32 UR8, UR8, 0xc, URZ ;  /* 0x0000000c08087899 */ /* 0x000fe2000800063f */
[----:B------:R-:W-:Y:S01]  /*53c0*/  ISETP.GT.AND P3, PT, R13, 0x1, PT ;  /* 0x000000010d00780c */ /* 0x000fe20003f64270 */
[----:B------:R-:W-:Y:S01]  /*53d0*/  UIADD3.X UR31, URZ, UR25, URZ, UP1, !UPT ;  /* 0x000000193f1f7290 */ /* 0x000fe20008ffe43f */
[----:B------:R-:W-:Y:S01]  /*53e0*/  ISETP.NE.AND P1, PT, R4, 0xe, PT ;  /* 0x0000000e0400780c */ /* 0x000fe20003f25270 */
[----:B------:R-:W-:Y:S01]  /*53f0*/  ULEA UR11, UR27, UR8, 0xb ;  /* 0x000000081b0b7291 */ /* 0x000fe2000f8e583f */
[----:B------:R-:W-:Y:S01]  /*5400*/  VIADD R12, R12, 0x40 ;  /* 0x000000400c0c7836 */ /* 0x000fe20000000000 */
[----:B------:R-:W-:Y:S01]  /*5410*/  ULOP3.LUT UR8, UR8, 0xc00, UR26, 0xf8, !UPT ;  /* 0x00000c0008087892 */ /* 0x000fe2000f8ef81a */
[----:B------:R-:W-:Y:S01]  /*5420*/  SEL R10, RZ, 0x1, P1 ;  /* 0x00000001ff0a7807 */ /* 0x000fe20000800000 */
[----:B------:R-:W-:Y:S01]  /*5430*/  ULEA UR11, UR11, UR15, 0x1 ;  /* 0x0000000f0b0b7291 */ /* 0x000fe2000f8e083f */
[----:B------:R-:W-:Y:S01]  /*5440*/  SEL R4, R4, RZ, P1 ;  /* 0x000000ff04047207 */ /* 0x000fe20000800000 */
[----:B------:R-:W-:Y:S01]  /*5450*/  ULEA UR8, UR8, UR15, 0x1 ;  /* 0x0000000f08087291 */ /* 0x000fe2000f8e083f */
[----:B------:R-:W-:Y:S01]  /*5460*/  LOP3.LUT R3, R3, R10, RZ, 0x3c, !PT ;  /* 0x0000000a03037212 */ /* 0x000fe200078e3cff */
[----:B------:R-:W-:-:S02]  /*5470*/  UIADD3 UR20, UR11, 0x200, URZ ;  /* 0x000002000b147890 */ /* 0x000fc4000fffe03f */
[----:B------:R-:W-:Y:S02]  /*5480*/  UIADD3.X UR15, URZ, UR25, URZ, UP0, !UPT ;  /* 0x000000193f0f7290 */ /* 0x000fe400087fe43f */
[----:B------:R-:W-:Y:S01]  /*5490*/  UIADD3 UR21, UR8, 0x1c200, URZ ;  /* 0x0001c20008157890 */ /* 0x000fe2000fffe03f */
[----:B------:R-:W-:Y:S01]  /*54a0*/  UMOV UR16, 0x0 ;  /* 0x0000000000107882 */ /* 0x000fe20000000000 */
[----:B------:R-:W-:Y:S01]  /*54b0*/  UMOV UR17, 0x10000000 ;  /* 0x1000000000117882 */ /* 0x000fe20000000000 */
[----:B------:R-:W-:Y:S01]  /*54c0*/  UMOV UR11, UR22 ;  /* 0x00000016000b7c82 */ /* 0x000fe20008000000 */
[----:B------:R-:W-:-:S03]  /*54d0*/  UMOV UR8, UR20 ;  /* 0x0000001400087c82 */ /* 0x000fc60008000000 */
[----:B------:R0:W-:Y:S02]  /*54e0*/  UTMALDG.3D.MULTICAST [UR8], [UR14], UR19, desc[UR16] ;  /* 0x000010080e0073b4 */ /* 0x0001e40008011813 */
[----:B0-----:R-:W-:Y:S01]  /*54f0*/  UMOV UR8, UR21 ;  /* 0x0000001500087c82 */ /* 0x001fe20008000000 */
[----:B------:R-:W-:Y:S02]  /*5500*/  UMOV UR11, UR23 ;  /* 0x00000017000b7c82 */ /* 0x000fe40008000000 */
[----:B------:R0:W-:Y:S02]  /*5510*/  UTMALDG.3D.MULTICAST [UR8], [UR30], UR29, desc[UR16] ;  /* 0x000010081e0073b4 */ /* 0x0001e4000801181d */
[----:B0-----:R-:W-:Y:S05]  /*5520*/  @P3 BRA `(.L_x_113) ;  /* 0xfffffffc00303947 */ /* 0x001fea000383ffff */
.L_x_109:
[----:B------:R-:W-:Y:S05]  /*5530*/  BSYNC B1 ;  /* 0x0000000000017941 */ /* 0x000fea0003800000 */
.L_x_108:
[----:B------:R-:W2:Y:S01]  /*5540*/  LDL.64 R10, [R1] ;  /* 0x00000000010a7983 */ /* 0x000ea20000100a00 */
[----:B------:R-:W-:Y:S01]  /*5550*/  LOP3.LUT P4, RZ, R8, 0xff, RZ, 0xc0, !PT ;  /* 0x000000ff08ff7812 */ /* 0x000fe2000788c0ff */
[----:B------:R-:W-:Y:S01]  /*5560*/  VIADD R4, R7, UR40 ;  /* 0x0000002807047c36 */ /* 0x000fe20008000000 */
[----:B------:R-:W-:Y:S01]  /*5570*/  ULDC.64 UR8, c[0x0][0x650] ;  /* 0x0001940000087ab9 */ /* 0x000fe20000000a00 */
[----:B------:R-:W-:Y:S01]  /*5580*/  IMAD.U32 R5, RZ, RZ, UR40 ;  /* 0x00000028ff057e24 */ /* 0x000fe2000f8e00ff */
[----:B------:R-:W-:Y:S01]  /*5590*/  UISETP.GE.U32.AND UP0, UPT, UR40, 0xe, UPT ;  /* 0x0000000e2800788c */ /* 0x000fe2000bf06070 */
[----:B------:R-:W-:Y:S01]  /*55a0*/  BSSY B1, `(.L_x_114) ;  /* 0x0000070000017945 */ /* 0x000fe20003800000 */
[----:B------:R-:W-:Y:S01]  /*55b0*/  SHF.R.U32.HI R2, RZ, 0x1, R4 ;  /* 0x00000001ff027819 */ /* 0x000fe20000011604 */
[----:B------:R-:W-:Y:S01]  /*55c0*/  IMAD.MOV.U32 R19, RZ, RZ, -0x1 ;  /* 0xffffffffff137424 */ /* 0x000fe200078e00ff */
[----:B------:R-:W-:Y:S01]  /*55d0*/  ISETP.GT.U32.AND P1, PT, R4, 0xd, PT ;  /* 0x0000000d0400780c */ /* 0x000fe20003f24070 */
[----:B------:R-:W-:Y:S01]  /*55e0*/  IMAD.MOV.U32 R22, RZ, RZ, -0x1 ;  /* 0xffffffffff167424 */ /* 0x000fe200078e00ff */
[----:B------:R-:W-:-:S02]  /*55f0*/  PLOP3.LUT P3, PT, PT, PT, UP0, 0x80, 0x0 ;  /* 0x000000000000781c */ /* 0x000fc40003f6f008 */
[----:B------:R-:W-:Y:S01]  /*5600*/  ISETP.LT.U32.AND P1, PT, R5, 0xe, P1 ;  /* 0x0000000e0500780c */ /* 0x000fe20000f21070 */
[----:B------:R-:W0:Y:S01]  /*5610*/  @P4 S2R R8, SR_CgaCtaId ;  /* 0x0000000000084919 */ /* 0x000e220000008800 */
[----:B------:R-:W-:-:S04]  /*5620*/  @P4 MOV R3, 0x400 ;  /* 0x0000040000034802 */ /* 0x000fc80000000f00 */
[----:B0-----:R-:W-:Y:S01]  /*5630*/  @P4 LEA R8, R8, R3, 0x18 ;  /* 0x0000000308084211 */ /* 0x001fe200078ec0ff */
[----:B------:R-:W-:-:S03]  /*5640*/  IMAD.WIDE.U32 R2, R2, -0x6db6db6d, RZ ;  /* 0x9249249302027825 */ /* 0x000fc600078e00ff */
[----:B------:R0:W-:Y:S01]  /*5650*/  @P4 SYNCS.ARRIVE.TRANS64.A1T0 RZ, [R8+URZ+0x118], RZ ;  /* 0x000118ff08ff49a7 */ /* 0x0001e2000810003f */
[----:B------:R-:W-:Y:S01]  /*5660*/  IMAD.MOV.U32 R2, RZ, RZ, -0x1 ;  /* 0xffffffffff027424 */ /* 0x000fe200078e00ff */
[----:B------:R-:W-:Y:S02]  /*5670*/  SHF.R.U32.HI R5, RZ, 0x2, R3 ;  /* 0x00000002ff057819 */ /* 0x000fe40000011603 */
[----:B------:R-:W-:-:S03]  /*5680*/  SEL R3, RZ, 0x1, !P1 ;  /* 0x00000001ff037807 */ /* 0x000fc60004800000 */
[----:B------:R-:W-:Y:S01]  /*5690*/  IMAD R7, R5, -0xe, R4 ;  /* 0xfffffff205077824 */ /* 0x000fe200078e0204 */
[----:B------:R-:W-:Y:S02]  /*56a0*/  LOP3.LUT R0, R0, R3, RZ, 0x3c, !PT ;  /* 0x0000000300007212 */ /* 0x000fe400078e3cff */
[----:B------:R-:W-:Y:S02]  /*56b0*/  PRMT R3, RZ, 0x7610, R3 ;  /* 0x00007610ff037816 */ /* 0x000fe40000000003 */
[----:B------:R-:W-:Y:S02]  /*56c0*/  @P3 LOP3.LUT R0, R0, 0x1, R5, 0x78, !PT ;  /* 0x0000000100003812 */ /* 0x000fe400078e7805 */
[----:B0-----:R-:W-:Y:S02]  /*56d0*/  PRMT R8, RZ, 0x7610, R8 ;  /* 0x00007610ff087816 */ /* 0x001fe40000000008 */
[----:B--2---:R-:W-:-:S04]  /*56e0*/  IADD3 R18, P4, R18, R10, RZ ;  /* 0x0000000a12127210 */ /* 0x004fc80007f9e0ff */
[----:B------:R-:W-:Y:S01]  /*56f0*/  ISETP.GE.U32.AND P1, PT, R18, UR8, PT ;  /* 0x0000000812007c0c */ /* 0x000fe2000bf26070 */
[----:B------:R-:W-:-:S05]  /*5700*/  IMAD.X R17, R17, 0x1, R23, P4 ;  /* 0x0000000111117824 */ /* 0x000fca00020e0617 */
[----:B------:R-:W-:-:S13]  /*5710*/  ISETP.GE.U32.AND.EX P1, PT, R17, UR9, PT, P1 ;  /* 0x0000000911007c0c */ /* 0x000fda000bf26110 */
[----:B------:R-:W-:Y:S05]  /*5720*/  @P1 BRA `(.L_x_115) ;  /* 0x00000004005c1947 */ /* 0x000fea0003800000 */
[----:B------:R-:W0:Y:S01]  /*5730*/  S2R R11, SR_CTAID.X ;  /* 0x00000000000b7919 */ /* 0x000e220000002500 */
[----:B------:R-:W-:Y:S01]  /*5740*/  ULDC.64 UR8, c[0x0][0x628] ;  /* 0x00018a0000087ab9 */ /* 0x000fe20000000a00 */
[----:B------:R-:W1:Y:S01]  /*5750*/  LDC R12, c[0x0][0x144] ;  /* 0x00005100ff0c7b82 */ /* 0x000e620000000800 */
[----:B------:R-:W-:Y:S01]  /*5760*/  ISETP.NE.U32.AND P1, PT, RZ, UR8, PT ;  /* 0x00000008ff007c0c */ /* 0x000fe2000bf25070 */
[----:B------:R-:W2:Y:S01]  /*5770*/  S2R R9, SR_CTAID.Y ;  /* 0x0000000000097919 */ /* 0x000ea20000002600 */
[----:B------:R-:W-:Y:S01]  /*5780*/  ULDC UR10, c[0x0][0x150] ;  /* 0x00005400000a7ab9 */ /* 0x000fe20000000800 */
[----:B------:R-:W-:Y:S01]  /*5790*/  ULDC UR11, c[0x0][0x630] ;  /* 0x00018c00000b7ab9 */ /* 0x000fe20000000800 */
[----:B------:R-:W-:Y:S01]  /*57a0*/  ISETP.NE.AND.EX P1, PT, RZ, UR9, PT, P1 ;  /* 0x00000009ff007c0c */ /* 0x000fe2000bf25310 */
[----:B------:R-:W-:Y:S01]  /*57b0*/  IMAD.MOV.U32 R2, RZ, RZ, R18 ;  /* 0x000000ffff027224 */ /* 0x000fe200078e0012 */
[----:B0-----:R-:W-:-:S05]  /*57c0*/  I2FP.F32.U32 R3, R11 ;  /* 0x0000000b00037245 */ /* 0x001fca0000201000 */
[----:B------:R-:W-:Y:S01]  /*57d0*/  FMUL R14, R3, UR10 ;  /* 0x0000000a030e7c20 */ /* 0x000fe20008400000 */
[----:B------:R-:W-:-:S05]  /*57e0*/  IMAD.MOV.U32 R3, RZ, RZ, R17 ;  /* 0x000000ffff037224 */ /* 0x000fca00078e0011 */
[----:B--2---:R-:W-:Y:S05]  /*57f0*/  @!P1 BRA `(.L_x_116) ;  /* 0x0000000000289947 */ /* 0x004fea0003800000 */
[----:B------:R-:W-:Y:S02]  /*5800*/  ULDC UR10, c[0x0][0x634] ;  /* 0x00018d00000a7ab9 */ /* 0x000fe40000000800 */
[----:B------:R-:W-:-:S05]  /*5810*/  IADD3 R3, P1, R18, UR10, RZ ;  /* 0x0000000a12037c10 */ /* 0x000fca000ff3e0ff */
[----:B------:R-:W-:-:S04]  /*5820*/  IMAD.X R13, RZ, RZ, R17, P1 ;  /* 0x000000ffff0d7224 */ /* 0x000fc800008e0611 */
[----:B------:R-:W-:-:S04]  /*5830*/  IMAD.WIDE.U32 R4, R13, UR8, RZ ;  /* 0x000000080d047c25 */ /* 0x000fc8000f8e00ff */
[----:B------:R-:W-:-:S04]  /*5840*/  IMAD.WIDE.U32 R4, P1, R3, UR9, R4 ;  /* 0x0000000903047c25 */ /* 0x000fc8000f820004 */
[----:B------:R-:W-:-:S04]  /*5850*/  IMAD.WIDE.U32 R2, R3, UR8, RZ ;  /* 0x0000000803027c25 */ /* 0x000fc8000f8e00ff */
[----:B------:R-:W-:Y:S01]  /*5860*/  IMAD.MOV.U32 R2, RZ, RZ, R5 ;  /* 0x000000ffff027224 */ /* 0x000fe200078e0005 */
[----:B------:R-:W-:Y:S01]  /*5870*/  IADD3 RZ, P3, R3, R4, RZ ;  /* 0x0000000403ff7210 */ /* 0x000fe20007f7e0ff */
[----:B------:R-:W-:-:S04]  /*5880*/  IMAD.X R3, RZ, RZ, RZ, P1 ;  /* 0x000000ffff037224 */ /* 0x000fc800008e06ff */
[----:B------:R-:W-:-:S08]  /*5890*/  IMAD.WIDE.U32.X R2, R13, UR9, R2, P3 ;  /* 0x000000090d027c25 */ /* 0x000fd000098e0402 */
.L_x_116:
[--C-:B------:R-:W-:Y:S01]  /*58a0*/  SHF.R.U64 R10, R2, UR11, R3.reuse ;  /* 0x0000000b020a7c19 */ /* 0x100fe20008001203 */
[----:B------:R-:W0:Y:S01]  /*58b0*/  F2I.U32.TRUNC.NTZ R14, R14 ;  /* 0x0000000e000e7305 */ /* 0x000e22000020f000 */
[----:B------:R-:W-:Y:S01]  /*58c0*/  SHF.R.U32.HI R2, RZ, UR11, R3 ;  /* 0x0000000bff027c19 */ /* 0x000fe20008011603 */
[----:B------:R-:W-:Y:S01]  /*58d0*/  ULDC.64 UR8, c[0x0][0x620] ;  /* 0x0001880000087ab9 */ /* 0x000fe20000000a00 */
[----:B------:R-:W-:Y:S01]  /*58e0*/  IADD3 R5, P1, RZ, -R10, RZ ;  /* 0x8000000aff057210 */ /* 0x000fe20007f3e0ff */
[----:B------:R-:W-:Y:S01]  /*58f0*/  IMAD.MOV.U32 R3, RZ, RZ, R17 ;  /* 0x000000ffff037224 */ /* 0x000fe200078e0011 */
[----:B------:R-:W-:-:S03]  /*5900*/  ULDC.64 UR10, c[0x0][0x640] ;  /* 0x00019000000a7ab9 */ /* 0x000fc60000000a00 */
[----:B------:R-:W-:Y:S01]  /*5910*/  IMAD.X R2, RZ, RZ, ~R2, P1 ;  /* 0x000000ffff027224 */ /* 0x000fe200008e0e02 */
[----:B------:R-:W-:-:S03]  /*5920*/  ISETP.NE.U32.AND P1, PT, RZ, UR10, PT ;  /* 0x0000000aff007c0c */ /* 0x000fc6000bf25070 */
[----:B------:R-:W-:Y:S01]  /*5930*/  IMAD R4, R2, UR8, RZ ;  /* 0x0000000802047c24 */ /* 0x000fe2000f8e02ff */
[----:B------:R-:W-:Y:S01]  /*5940*/  ISETP.NE.AND.EX P1, PT, RZ, UR11, PT, P1 ;  /* 0x0000000bff007c0c */ /* 0x000fe2000bf25310 */
[----:B------:R-:W-:-:S04]  /*5950*/  IMAD.MOV.U32 R2, RZ, RZ, R18 ;  /* 0x000000ffff027224 */ /* 0x000fc800078e0012 */
[----:B------:R-:W-:Y:S01]  /*5960*/  IMAD.WIDE.U32 R2, R5, UR8, R2 ;  /* 0x0000000805027c25 */ /* 0x000fe2000f8e0002 */
[----:B------:R-:W-:-:S03]  /*5970*/  ULDC UR8, c[0x0][0x618] ;  /* 0x0001860000087ab9 */ /* 0x000fc60000000800 */
[----:B------:R-:W-:Y:S01]  /*5980*/  IMAD R5, R5, UR9, R4 ;  /* 0x0000000905057c24 */ /* 0x000fe2000f8e0204 */
[----:B------:R-:W-:Y:S01]  /*5990*/  ULDC UR9, c[0x0][0x154] ;  /* 0x0000550000097ab9 */ /* 0x000fe20000000800 */
[----:B0-----:R-:W-:Y:S02]  /*59a0*/  IMAD.MOV R4, RZ, RZ, -R14 ;  /* 0x000000ffff047224 */ /* 0x001fe400078e0a0e */
[----:B------:R-:W0:Y:S01]  /*59b0*/  LDC R14, c[0x0][0x148] ;  /* 0x00005200ff0e7b82 */ /* 0x000e220000000800 */
[----:B------:R-:W-:Y:S02]  /*59c0*/  IMAD.IADD R3, R3, 0x1, R5 ;  /* 0x0000000103037824 */ /* 0x000fe400078e0205 */
[----:B-1----:R-:W-:Y:S01]  /*59d0*/  IMAD R11, R12, R4, R11 ;  /* 0x000000040c0b7224 */ /* 0x002fe200078e020b */
[----:B------:R-:W-:Y:S02]  /*59e0*/  I2FP.F32.U32 R4, R9 ;  /* 0x0000000900047245 */ /* 0x000fe40000201000 */
[----:B------:R-:W-:-:S02]  /*59f0*/  SHF.R.U64 R12, R2, UR8, R3 ;  /* 0x00000008020c7c19 */ /* 0x000fc40008001203 */
[----:B------:R-:W-:Y:S01]  /*5a00*/  SHF.R.U32.HI R3, RZ, UR8, R3 ;  /* 0x00000008ff037c19 */ /* 0x000fe20008011603 */
[----:B------:R-:W-:Y:S01]  /*5a10*/  FMUL R4, R4, UR9 ;  /* 0x0000000904047c20 */ /* 0x000fe20008400000 */
[----:B------:R-:W-:Y:S02]  /*5a20*/  ULDC UR8, c[0x0][0x608] ;  /* 0x0001820000087ab9 */ /* 0x000fe40000000800 */
[--C-:B------:R-:W-:Y:S01]  /*5a30*/  SHF.R.U64 R15, R12, UR8, R3.reuse ;  /* 0x000000080c0f7c19 */ /* 0x100fe20008001203 */
[----:B------:R1:W2:Y:S01]  /*5a40*/  F2I.U32.TRUNC.NTZ R20, R4 ;  /* 0x0000000400147305 */ /* 0x0002a2000020f000 */
[----:B------:R-:W-:Y:S01]  /*5a50*/  SHF.R.U32.HI R2, RZ, UR8, R3 ;  /* 0x00000008ff027c19 */ /* 0x000fe20008011603 */
[----:B------:R-:W-:-:S03]  /*5a60*/  ULDC UR8, c[0x0][0x658] ;  /* 0x0001960000087ab9 */ /* 0x000fc60000000800 */
[--C-:B------:R-:W-:Y:S02]  /*5a70*/  SHF.R.U64 R13, R15, UR8, R2.reuse ;  /* 0x000000080f0d7c19 */ /* 0x100fe40008001202 */
[----:B------:R-:W-:-:S03]  /*5a80*/  SHF.R.U32.HI R19, RZ, UR8, R2 ;  /* 0x00000008ff137c19 */ /* 0x000fc60008011602 */
[----:B------:R-:W-:Y:S02]  /*5a90*/  IMAD.MOV.U32 R2, RZ, RZ, R13 ;  /* 0x000000ffff027224 */ /* 0x000fe400078e000d */
[----:B------:R-:W-:Y:S01]  /*5aa0*/  IMAD.MOV.U32 R3, RZ, RZ, R19 ;  /* 0x000000ffff037224 */ /* 0x000fe200078e0013 */
[----:B-1----:R-:W-:Y:S06]  /*5ab0*/  @!P1 BRA `(.L_x_117) ;  /* 0x0000000000289947 */ /* 0x002fec0003800000 */
        /* <DEDUP_REMOVED lines=10> */
.L_x_117:
[----:B------:R-:W1:Y:S01]  /*5b60*/  LDC R4, c[0x0][0x65c] ;  /* 0x00019700ff047b82 */ /* 0x000e620000000800 */
[----:B------:R-:W-:Y:S01]  /*5b70*/  ULDC UR8, c[0x0][0x648] ;  /* 0x0001920000087ab9 */ /* 0x000fe20000000800 */
[----:B------:R-:W-:Y:S01]  /*5b80*/  LOP3.LUT R15, R15, UR7, RZ, 0xc0, !PT ;  /* 0x000000070f0f7c12 */ /* 0x000fe2000f8ec0ff */
[----:B--2---:R-:W-:Y:S01]  /*5b90*/  IMAD.MOV R20, RZ, RZ, -R20 ;  /* 0x000000ffff147224 */ /* 0x004fe200078e0a14 */
[----:B------:R-:W-:Y:S01]  /*5ba0*/  SHF.R.U64 R2, R2, UR8, R3 ;  /* 0x0000000802027c19 */ /* 0x000fe20008001203 */
[----:B------:R-:W-:Y:S01]  /*5bb0*/  ULDC UR8, c[0x0][0x638] ;  /* 0x00018e0000087ab9 */ /* 0x000fe20000000800 */
[----:B------:R-:W-:Y:S01]  /*5bc0*/  LOP3.LUT R12, R12, UR4, RZ, 0xc0, !PT ;  /* 0x000000040c0c7c12 */ /* 0x000fe2000f8ec0ff */
[----:B------:R-:W-:Y:S01]  /*5bd0*/  ULDC UR9, c[0x0][0x610] ;  /* 0x0001840000097ab9 */ /* 0x000fe20000000800 */
[----:B------:R-:W-:Y:S01]  /*5be0*/  IMAD.MOV.U32 R3, RZ, RZ, 0x1 ;  /* 0x00000001ff037424 */ /* 0x000fe200078e00ff */
[----:B-1----:R-:W-:Y:S01]  /*5bf0*/  ISETP.NE.AND P1, PT, R4, 0x1, PT ;  /* 0x000000010400780c */ /* 0x002fe20003f25270 */
[----:B------:R-:W-:-:S02]  /*5c00*/  IMAD.MOV R4, RZ, RZ, -R2 ;  /* 0x000000ffff047224 */ /* 0x000fc400078e0a02 */
[----:B------:R-:W-:Y:S02]  /*5c10*/  IMAD R2, R2, UR5, R15 ;  /* 0x0000000502027c24 */ /* 0x000fe4000f8e020f */
[----:B------:R-:W-:Y:S01]  /*5c20*/  IMAD R13, R4, UR8, R13 ;  /* 0x00000008040d7c24 */ /* 0x000fe2000f8e020d */
[----:B------:R-:W-:-:S07]  /*5c30*/  ULDC UR8, c[0x0][0x600] ;  /* 0x0001800000087ab9 */ /* 0x000fce0000000800 */
[----:B0-----:R-:W-:-:S04]  /*5c40*/  @P1 IMAD R11, R14, R20, R9 ;  /* 0x000000140e0b1224 */ /* 0x001fc800078e0209 */
[----:B------:R-:W-:Y:S02]  /*5c50*/  IMAD R11, R2, UR9, R11 ;  /* 0x00000009020b7c24 */ /* 0x000fe4000f8e020b */
[----:B------:R-:W-:-:S05]  /*5c60*/  IMAD R2, R13, UR8, R12 ;  /* 0x000000080d027c24 */ /* 0x000fca000f8e020c */
[----:B------:R-:W-:Y:S02]  /*5c70*/  SEL R22, R2, R11, !P1 ;  /* 0x0000000b02167207 */ /* 0x000fe40004800000 */
[----:B------:R-:W-:Y:S01]  /*5c80*/  SEL R19, R11, R2, !P1 ;  /* 0x000000020b137207 */ /* 0x000fe20004800000 */
[----:B------:R-:W-:-:S07]  /*5c90*/  IMAD.MOV.U32 R2, RZ, RZ, R10 ;  /* 0x000000ffff027224 */ /* 0x000fce00078e000a */
.L_x_115:
[----:B------:R-:W-:Y:S05]  /*5ca0*/  BSYNC B1 ;  /* 0x0000000000017941 */ /* 0x000fea0003800000 */
.L_x_114:
[----:B------:R-:W-:-:S13]  /*5cb0*/  LOP3.LUT P1, RZ, R3, 0xff, RZ, 0xc0, !PT ;  /* 0x000000ff03ff7812 */ /* 0x000fda000782c0ff */
[----:B------:R-:W-:Y:S05]  /*5cc0*/  @P1 BRA `(.L_x_118) ;  /* 0xfffffff400101947 */ /* 0x000fea000383ffff */
[----:B------:R-:W-:Y:S05]  /*5cd0*/  BSYNC B0 ;  /* 0x0000000000007941 */ /* 0x000fea0003800000 */
.L_x_106:
[----:B------:R-:W-:-:S03]  /*5ce0*/  UMOV UR8, 0xffffffff ;  /* 0xffffffff00087882 */ /* 0x000fc60000000000 */
[----:B------:R-:W-:Y:S05]  /*5cf0*/  BRA.DIV UR8, `(.L_x_119) ;  /* 0x0000000a08a87947 */ /* 0x000fea000b800000 */
[----:B------:R-:W-:-:S13]  /*5d00*/  ELECT P6, URZ, PT ;  /* 0x00000000003f782f */ /* 0x000fda00038c0000 */
.L_x_145:
[----:B------:R-:W-:Y:S04]  /*5d10*/  BSSY B0, `(.L_x_120) ;  /* 0x0000085000007945 */ /* 0x000fe80003800000 */
[----:B------:R-:W-:Y:S05]  /*5d20*/  @!P6 BRA `(.L_x_121) ;  /* 0x00000008000ce947 */ /* 0x000fea0003800000 */
[----:B------:R-:W-:-:S04]  /*5d30*/  LOP3.LUT R16, R16, 0x2, RZ, 0xfc, !PT ;  /* 0x0000000210107812 */ /* 0x000fc800078efcff */
[----:B------:R-:W-:-:S13]  /*5d40*/  ISETP.NE.AND P0, PT, R16, 0x3, PT ;  /* 0x000000031000780c */ /* 0x000fda0003f05270 */
[----:B------:R-:W-:Y:S05]  /*5d50*/  @!P0 BRA `(.L_x_122) ;  /* 0x0000000000048947 */ /* 0x000fea0003800000 */
[----:B------:R-:W-:Y:S01]  /*5d60*/  BPT.TRAP 0x1 ;  /* 0x000000040000795c */ /* 0x000fe20000300000 */
.L_x_122:
[----:B------:R-:W0:Y:S01]  /*5d70*/  S2R R3, SR_CgaCtaId ;  /* 0x0000000000037919 */ /* 0x000e220000008800 */
[----:B------:R-:W-:Y:S02]  /*5d80*/  MOV R2, 0x400 ;  /* 0x0000040000027802 */ /* 0x000fe40000000f00 */
[----:B------:R-:W-:Y:S02]  /*5d90*/  SHF.L.U32 R4, R0, 0x1f, RZ ;  /* 0x0000001f00047819 */ /* 0x000fe400000006ff */
[----:B0-----:R-:W-:-:S05]  /*5da0*/  LEA R2, R3, R2, 0x18 ;  /* 0x0000000203027211 */ /* 0x001fca00078ec0ff */
[----:B------:R-:W-:-:S04]  /*5db0*/  VIADD R2, R2, 0x70 ;  /* 0x0000007002027836 */ /* 0x000fc80000000000 */
[C---:B------:R-:W-:Y:S02]  /*5dc0*/  IMAD R9, R7.reuse, 0x8, R2 ;  /* 0x0000000807097824 */ /* 0x040fe400078e0202 */
[----:B------:R-:W-:Y:S02]  /*5dd0*/  VIADD R7, R7, 0x1 ;  /* 0x0000000107077836 */ /* 0x000fe40000000000 */
[----:B------:R-:W0:Y:S03]  /*5de0*/  SYNCS.PHASECHK.TRANS64.TRYWAIT P0, [R9+URZ], R4 ;  /* 0x00000004090075a7 */ /* 0x000e26000800017f */
[----:B------:R-:W-:-:S04]  /*5df0*/  ISETP.NE.AND P1, PT, R7, 0xe, PT ;  /* 0x0000000e0700780c */ /* 0x000fc80003f25270 */
[----:B------:R-:W-:Y:S02]  /*5e00*/  SEL R3, RZ, 0x1, P1 ;  /* 0x00000001ff037807 */ /* 0x000fe40000800000 */
[----:B------:R-:W-:Y:S02]  /*5e10*/  SEL R7, R7, RZ, P1 ;  /* 0x000000ff07077207 */ /* 0x000fe40000800000 */
[----:B------:R-:W-:-:S03]  /*5e20*/  LOP3.LUT R6, R0, R3, RZ, 0x3c, !PT ;  /* 0x0000000300067212 */ /* 0x000fc600078e3cff */
[----:B------:R-:W-:Y:S01]  /*5e30*/  IMAD R8, R7, 0x8, R2 ;  /* 0x0000000807087824 */ /* 0x000fe200078e0202 */
[----:B------:R-:W-:Y:S01]  /*5e40*/  SHF.L.U32 R5, R6, 0x1f, RZ ;  /* 0x0000001f06057819 */ /* 0x000fe200000006ff */
[----:B0-----:R-:W-:Y:S06]  /*5e50*/  @!P0 BRA `(.L_x_123) ;  /* 0x0000000800708947 */ /* 0x001fec0003800000 */
.L_x_146:
[----:B------:R-:W1:Y:S01]  /*5e60*/  SYNCS.PHASECHK.TRANS64.TRYWAIT P0, [R8+URZ], R5 ;  /* 0x00000005080075a7 */ /* 0x000e62000800017f */
[----:B------:R-:W-:-:S05]  /*5e70*/  VIADD R0, R7, 0x1 ;  /* 0x0000000107007836 */ /* 0x000fca0000000000 */
[----:B------:R-:W-:-:S04]  /*5e80*/  ISETP.NE.AND P1, PT, R0, 0xe, PT ;  /* 0x0000000e0000780c */ /* 0x000fc80003f25270 */
[----:B------:R-:W-:Y:S02]  /*5e90*/  SEL R3, RZ, 0x1, P1 ;  /* 0x00000001ff037807 */ /* 0x000fe40000800000 */
[----:B------:R-:W-:Y:S02]  /*5ea0*/  SEL R7, R0, RZ, P1 ;  /* 0x000000ff00077207 */ /* 0x000fe40000800000 */
[----:B------:R-:W-:-:S03]  /*5eb0*/  LOP3.LUT R6, R6, R3, RZ, 0x3c, !PT ;  /* 0x0000000306067212 */ /* 0x000fc600078e3cff */
[----:B0-----:R-:W-:Y:S01]  /*5ec0*/  IMAD R9, R7, 0x8, R2 ;  /* 0x0000000807097824 */ /* 0x001fe200078e0202 */
[----:B------:R-:W-:Y:S01]  /*5ed0*/  SHF.L.U32 R4, R6, 0x1f, RZ ;  /* 0x0000001f06047819 */ /* 0x000fe200000006ff */
[----:B-1----:R-:W-:Y:S06]  /*5ee0*/  @!P0 BRA `(.L_x_124) ;  /* 0x0000000800608947 */ /* 0x002fec0003800000 */
.L_x_147:
        /* <DEDUP_REMOVED lines=9> */
.L_x_148:
        /* <DEDUP_REMOVED lines=9> */
.L_x_149:
        /* <DEDUP_REMOVED lines=9> */
.L_x_150:
        /* <DEDUP_REMOVED lines=9> */
.L_x_151:
        /* <DEDUP_REMOVED lines=9> */
.L_x_152:
        /* <DEDUP_REMOVED lines=9> */
.L_x_153:
        /* <DEDUP_REMOVED lines=9> */
.L_x_154:
        /* <DEDUP_REMOVED lines=9> */
.L_x_155:
        /* <DEDUP_REMOVED lines=9> */
.L_x_156:
[----:B------:R-:W1:Y:S01]  /*6400*/  SYNCS.PHASECHK.TRANS64.TRYWAIT P0, [R8+URZ], R5 ;  /* 0x00000005080075a7 */ /* 0x000e62000800017f */
[----:B------:R-:W-:-:S05]  /*6410*/  VIADD R0, R7, 0x1 ;  /* 0x0000000107007836 */ /* 0x000fca0000000000 */
[----:B------:R-:W-:-:S04]  /*6420*/  ISETP.NE.AND P1, PT, R0, 0xe, PT ;  /* 0x0000000e0000780c */ /* 0x000fc80003f25270 */
[----:B------:R-:W-:Y:S02]  /*6430*/  SEL R3, RZ, 0x1, P1 ;  /* 0x00000001ff037807 */ /* 0x000fe40000800000 */
[----:B------:R-:W-:Y:S02]  /*6440*/  SEL R7, R0, RZ, P1 ;  /* 0x000000ff00077207 */ /* 0x000fe40000800000 */
[----:B0-----:R-:W-:-:S03]  /*6450*/  LOP3.LUT R9, R6, R3, RZ, 0x3c, !PT ;  /* 0x0000000306097212 */ /* 0x001fc600078e3cff */
[----:B------:R-:W-:Y:S01]  /*6460*/  IMAD R11, R7, 0x8, R2 ;  /* 0x00000008070b7824 */ /* 0x000fe200078e0202 */
[----:B------:R-:W-:Y:S01]  /*6470*/  SHF.L.U32 R6, R9, 0x1f, RZ ;  /* 0x0000001f09067819 */ /* 0x000fe200000006ff */
[----:B-1----:R-:W-:Y:S06]  /*6480*/  @!P0 BRA `(.L_x_134) ;  /* 0x0000000400c08947 */ /* 0x002fec0003800000 */
.L_x_157:
[----:B------:R-:W1:Y:S01]  /*6490*/  SYNCS.PHASECHK.TRANS64.TRYWAIT P0, [R11+URZ], R6 ;  /* 0x000000060b0075a7 */ /* 0x000e62000800017f */
[----:B------:R-:W-:-:S05]  /*64a0*/  VIADD R0, R7, 0x1 ;  /* 0x0000000107007836 */ /* 0x000fca0000000000 */
[----:B------:R-:W-:-:S04]  /*64b0*/  ISETP.NE.AND P1, PT, R0, 0xe, PT ;  /* 0x0000000e0000780c */ /* 0x000fc80003f25270 */
[----:B------:R-:W-:Y:S02]  /*64c0*/  SEL R4, RZ, 0x1, P1 ;  /* 0x00000001ff047807 */ /* 0x000fe40000800000 */
[----:B------:R-:W-:Y:S02]  /*64d0*/  SEL R3, R0, RZ, P1 ;  /* 0x000000ff00037207 */ /* 0x000fe40000800000 */
[----:B------:R-:W-:Y:S01]  /*64e0*/  LOP3.LUT R0, R9, R4, RZ, 0x3c, !PT ;  /* 0x0000000409007212 */ /* 0x000fe200078e3cff */
[----:B-1----:R-:W-:Y:S06]  /*64f0*/  @!P0 BRA `(.L_x_135) ;  /* 0x0000000400b88947 */ /* 0x002fec0003800000 */
.L_x_158:
[----:B------:R-:W-:Y:S01]  /*6500*/  IMAD R3, R3, 0x8, R2 ;  /* 0x0000000803037824 */ /* 0x000fe200078e0202 */
[----:B------:R-:W-:-:S07]  /*6510*/  SHF.L.U32 R0, R0, 0x1f, RZ ;  /* 0x0000001f00007819 */ /* 0x000fce00000006ff */
.L_x_136:
[----:B--2---:R2:W3:Y:S02]  /*6520*/  SYNCS.PHASECHK.TRANS64.TRYWAIT P0, [R3+URZ], R0 ;  /* 0x00000000030075a7 */ /* 0x0044e4000800017f */
[----:B---3--:R-:W-:Y:S05]  /*6530*/  @!P0 NANOSLEEP.SYNCS 0x989680 ;  /* 0x009896800000895d */ /* 0x008fea0003900000 */
[----:B------:R-:W3:Y:S02]  /*6540*/  @!P0 SYNCS.PHASECHK.TRANS64 P0, [R3+URZ], R0 ;  /* 0x00000000030085a7 */ /* 0x000ee4000800007f */
[----:B---3--:R-:W-:Y:S05]  /*6550*/  @!P0 BRA `(.L_x_136) ;  /* 0xfffffffc00f08947 */ /* 0x008fea000383ffff */
.L_x_121:
[----:B------:R-:W-:Y:S05]  /*6560*/  BSYNC B0 ;  /* 0x0000000000007941 */ /* 0x000fea0003800000 */
.L_x_120:
[----:B------:R-:W-:Y:S05]  /*6570*/  EXIT ;  /* 0x000000000000794d */ /* 0x000fea0003800000 */
.L_x_20:
[----:B-1----:R1:W2:Y:S02]  /*6580*/  SYNCS.PHASECHK.TRANS64.TRYWAIT P0, [R65+URZ], R0 ;  /* 0x00000000410075a7 */ /* 0x0022a4000800017f */
[----:B--2---:R-:W-:Y:S05]  /*6590*/  @!P0 NANOSLEEP.SYNCS 0x989680 ;  /* 0x009896800000895d */ /* 0x004fea0003900000 */
[----:B------:R-:W2:Y:S02]  /*65a0*/  @!P0 SYNCS.PHASECHK.TRANS64 P0, [R65+URZ], R0 ;  /* 0x00000000410085a7 */ /* 0x000ea4000800007f */
[----:B--2---:R-:W-:Y:S05]  /*65b0*/  @!P0 BRA `(.L_x_20) ;  /* 0xfffffffc00f08947 */ /* 0x004fea000383ffff */
[----:B------:R-:W-:Y:S05]  /*65c0*/  BRA `(.L_x_137) ;  /* 0xffffffb000cc7947 */ /* 0x000fea000383ffff */
.L_x_25:
[----:B--2---:R2:W3:Y:S02]  /*65d0*/  SYNCS.PHASECHK.TRANS64.TRYWAIT P1, [R3+URZ], R0 ;  /* 0x00000000030075a7 */ /* 0x0044e4000802017f */
[----:B---3--:R-:W-:Y:S05]  /*65e0*/  @!P1 NANOSLEEP.SYNCS 0x989680 ;  /* 0x009896800000995d */ /* 0x008fea0003900000 */
[----:B------:R-:W3:Y:S02]  /*65f0*/  @!P1 SYNCS.PHASECHK.TRANS64 P1, [R3+URZ], R0 ;  /* 0x00000000030095a7 */ /* 0x000ee4000802007f */
[----:B---3--:R-:W-:Y:S05]  /*6600*/  @!P1 BRA `(.L_x_25) ;  /* 0xfffffffc00f09947 */ /* 0x008fea000383ffff */
[----:B------:R-:W-:Y:S05]  /*6610*/  BRA `(.L_x_24) ;  /* 0xffffffb400307947 */ /* 0x000fea000383ffff */
.L_x_30:
[----:B--2---:R-:W-:-:S04]  /*6620*/  IMAD.U32 R5, RZ, RZ, UR4 ;  /* 0x00000004ff057e24 */ /* 0x004fc8000f8e00ff */
[----:B------:R2:W3:Y:S03]  /*6630*/  SYNCS.PHASECHK.TRANS64.TRYWAIT P1, [R5+URZ], R4 ;  /* 0x00000004050075a7 */ /* 0x0004e6000802017f */
[----:B---3--:R-:W-:Y:S05]  /*6640*/  @!P1 NANOSLEEP.SYNCS 0x989680 ;  /* 0x009896800000995d */ /* 0x008fea0003900000 */
[----:B------:R-:W3:Y:S02]  /*6650*/  @!P1 SYNCS.PHASECHK.TRANS64 P1, [R5+URZ], R4 ;  /* 0x00000004050095a7 */ /* 0x000ee4000802007f */
[----:B---3--:R-:W-:Y:S05]  /*6660*/  @!P1 BRA `(.L_x_30) ;  /* 0xfffffffc00ec9947 */ /* 0x008fea000383ffff */
[----:B------:R-:W-:Y:S05]  /*6670*/  BRA `(.L_x_29) ;  /* 0xffffffb400e87947 */ /* 0x000fea000383ffff */
.L_x_38:
[----:B-1----:R1:W2:Y:S02]  /*6680*/  SYNCS.PHASECHK.TRANS64.TRYWAIT P0, [R65+URZ+0x10], R0 ;  /* 0x00001000410075a7 */ /* 0x0022a4000800017f */
[----:B--2---:R-:W-:Y:S05]  /*6690*/  @!P0 NANOSLEEP.SYNCS 0x989680 ;  /* 0x009896800000895d */ /* 0x004fea0003900000 */
[----:B------:R-:W2:Y:S02]  /*66a0*/  @!P0 SYNCS.PHASECHK.TRANS64 P0, [R65+URZ+0x10], R0 ;  /* 0x00001000410085a7 */ /* 0x000ea4000800007f */
[----:B--2---:R-:W-:Y:S05]  /*66b0*/  @!P0 BRA `(.L_x_38) ;  /* 0xfffffffc00f08947 */ /* 0x004fea000383ffff */
[----:B------:R-:W-:Y:S05]  /*66c0*/  BRA `(.L_x_138) ;  /* 0xffffffbc00407947 */ /* 0x000fea000383ffff */
.L_x_107:
[----:B------:R-:W-:Y:S01]  /*66d0*/  BSSY B1, `(.L_x_139) ;  /* 0x0000006000017945 */ /* 0x000fe20003800000 */
[----:B------:R-:W-:-:S07]  /*66e0*/  IMAD.MOV.U32 R15, RZ, RZ, -0x1 ;  /* 0xffffffffff0f7424 */ /* 0x000fce00078e00ff */
[----:B-----5:R-:W-:Y:S05]  /*66f0*/  WARPSYNC.COLLECTIVE R15, `(.L_x_140) ;  /* 0x000000000f0c7348 */ /* 0x020fea0003c00000 */
[----:B------:R-:W-:Y:S02]  /*6700*/  ELECT P6, UR62, PT ;  /* 0x00000000003e782f */ /* 0x000fe400038c0000 */
[----:B------:R-:W-:Y:S01]  /*6710*/  MOV R14, UR62 ;  /* 0x0000003e000e7c02 */ /* 0x000fe20008000f00 */
[----:B-----5:R-:W-:Y:S10]  /*6720*/  ENDCOLLECTIVE ;  /* 0x000000000000791b */ /* 0x020ff40003800000 */
.L_x_140:
[----:B------:R-:W-:Y:S05]  /*6730*/  BSYNC B1 ;  /* 0x0000000000017941 */ /* 0x000fea0003800000 */
.L_x_139:
[----:B------:R-:W-:Y:S05]  /*6740*/  BRA `(.L_x_141) ;  /* 0xffffffe8007c7947 */ /* 0x000fea000383ffff */
.L_x_110:
[----:B0-----:R0:W1:Y:S02]  /*6750*/  SYNCS.PHASECHK.TRANS64.TRYWAIT P1, [R10+URZ+0x70], R5 ;  /* 0x000070050a0075a7 */ /* 0x001064000802017f */
[----:B-1----:R-:W-:Y:S05]  /*6760*/  @!P1 NANOSLEEP.SYNCS 0x989680 ;  /* 0x009896800000995d */ /* 0x002fea0003900000 */
[----:B------:R-:W1:Y:S02]  /*6770*/  @!P1 SYNCS.PHASECHK.TRANS64 P1, [R10+URZ+0x70], R5 ;  /* 0x000070050a0095a7 */ /* 0x000e64000802007f */
[----:B-1----:R-:W-:Y:S05]  /*6780*/  @!P1 BRA `(.L_x_110) ;  /* 0xfffffffc00f09947 */ /* 0x002fea000383ffff */
[----:B------:R-:W-:Y:S05]  /*6790*/  BRA `(.L_x_142) ;  /* 0xffffffe800b47947 */ /* 0x000fea000383ffff */
.L_x_119:
[----:B------:R-:W-:Y:S01]  /*67a0*/  BSSY B0, `(.L_x_143) ;  /* 0x0000006000007945 */ /* 0x000fe20003800000 */
[----:B------:R-:W-:-:S07]  /*67b0*/  IMAD.MOV.U32 R15, RZ, RZ, -0x1 ;  /* 0xffffffffff0f7424 */ /* 0x000fce00078e00ff */
[----:B-----5:R-:W-:Y:S05]  /*67c0*/  WARPSYNC.COLLECTIVE R15, `(.L_x_144) ;  /* 0x000000000f0c7348 */ /* 0x020fea0003c00000 */
[----:B------:R-:W-:Y:S02]  /*67d0*/  ELECT P6, UR62, PT ;  /* 0x00000000003e782f */ /* 0x000fe400038c0000 */
[----:B------:R-:W-:Y:S01]  /*67e0*/  MOV R14, UR62 ;  /* 0x0000003e000e7c02 */ /* 0x000fe20008000f00 */
[----:B-----5:R-:W-:Y:S10]  /*67f0*/  ENDCOLLECTIVE ;  /* 0x000000000000791b */ /* 0x020ff40003800000 */
.L_x_144:
[----:B------:R-:W-:Y:S05]  /*6800*/  BSYNC B0 ;  /* 0x0000000000007941 */ /* 0x000fea0003800000 */
.L_x_143:
[----:B------:R-:W-:Y:S05]  /*6810*/  BRA `(.L_x_145) ;  /* 0xfffffff4003c7947 */ /* 0x000fea000383ffff */
.L_x_123:
[----:B0-----:R0:W1:Y:S02]  /*6820*/  SYNCS.PHASECHK.TRANS64.TRYWAIT P0, [R9+URZ], R4 ;  /* 0x00000004090075a7 */ /* 0x001064000800017f */
[----:B-1----:R-:W-:Y:S05]  /*6830*/  @!P0 NANOSLEEP.SYNCS 0x989680 ;  /* 0x009896800000895d */ /* 0x002fea0003900000 */
[----:B------:R-:W1:Y:S02]  /*6840*/  @!P0 SYNCS.PHASECHK.TRANS64 P0, [R9+URZ], R4 ;  /* 0x00000004090085a7 */ /* 0x000e64000800007f */
[----:B-1----:R-:W-:Y:S05]  /*6850*/  @!P0 BRA `(.L_x_123) ;  /* 0xfffffffc00f08947 */ /* 0x002fea000383ffff */
[----:B------:R-:W-:Y:S05]  /*6860*/  BRA `(.L_x_146) ;  /* 0xfffffff4007c7947 */ /* 0x000fea000383ffff */
.L_x_124:
[----:B0-----:R0:W1:Y:S02]  /*6870*/  SYNCS.PHASECHK.TRANS64.TRYWAIT P0, [R8+URZ], R5 ;  /* 0x00000005080075a7 */ /* 0x001064000800017f */
[----:B-1----:R-:W-:Y:S05]  /*6880*/  @!P0 NANOSLEEP.SYNCS 0x989680 ;  /* 0x009896800000895d */ /* 0x002fea0003900000 */
[----:B------:R-:W1:Y:S02]  /*6890*/  @!P0 SYNCS.PHASECHK.TRANS64 P0, [R8+URZ], R5 ;  /* 0x00000005080085a7 */ /* 0x000e64000800007f */
[----:B-1----:R-:W-:Y:S05]  /*68a0*/  @!P0 BRA `(.L_x_124) ;  /* 0xfffffffc00f08947 */ /* 0x002fea000383ffff */
[----:B------:R-:W-:Y:S05]  /*68b0*/  BRA `(.L_x_147) ;  /* 0xfffffff4008c7947 */ /* 0x000fea000383ffff */
.L_x_125:
[----:B0-----:R0:W1:Y:S02]  /*68c0*/  SYNCS.PHASECHK.TRANS64.TRYWAIT P0, [R9+URZ], R4 ;  /* 0x00000004090075a7 */ /* 0x001064000800017f */
[----:B-1----:R-:W-:Y:S05]  /*68d0*/  @!P0 NANOSLEEP.SYNCS 0x989680 ;  /* 0x009896800000895d */ /* 0x002fea0003900000 */
[----:B------:R-:W1:Y:S02]  /*68e0*/  @!P0 SYNCS.PHASECHK.TRANS64 P0, [R9+URZ], R4 ;  /* 0x00000004090085a7 */ /* 0x000e64000800007f */
[----:B-1----:R-:W-:Y:S05]  /*68f0*/  @!P0 BRA `(.L_x_125) ;  /* 0xfffffffc00f08947 */ /* 0x002fea000383ffff */
[----:B------:R-:W-:Y:S05]  /*6900*/  BRA `(.L_x_148) ;  /* 0xfffffff4009c7947 */ /* 0x000fea000383ffff */
.L_x_126:
[----:B0-----:R0:W1:Y:S02]  /*6910*/  SYNCS.PHASECHK.TRANS64.TRYWAIT P0, [R8+URZ], R5 ;  /* 0x00000005080075a7 */ /* 0x001064000800017f */
[----:B-1----:R-:W-:Y:S05]  /*6920*/  @!P0 NANOSLEEP.SYNCS 0x989680 ;  /* 0x009896800000895d */ /* 0x002fea0003900000 */
[----:B------:R-:W1:Y:S02]  /*6930*/  @!P0 SYNCS.PHASECHK.TRANS64 P0, [R8+URZ], R5 ;  /* 0x00000005080085a7 */ /* 0x000e64000800007f */
[----:B-1----:R-:W-:Y:S05]  /*6940*/  @!P0 BRA `(.L_x_126) ;  /* 0xfffffffc00f08947 */ /* 0x002fea000383ffff */
[----:B------:R-:W-:Y:S05]  /*6950*/  BRA `(.L_x_149) ;  /* 0xfffffff400ac7947 */ /* 0x000fea000383ffff */
.L_x_127:
[----:B0-----:R0:W1:Y:S02]  /*6960*/  SYNCS.PHASECHK.TRANS64.TRYWAIT P0, [R9+URZ], R4 ;  /* 0x00000004090075a7 */ /* 0x001064000800017f */
[----:B-1----:R-:W-:Y:S05]  /*6970*/  @!P0 NANOSLEEP.SYNCS 0x989680 ;  /* 0x009896800000895d */ /* 0x002fea0003900000 */
[----:B------:R-:W1:Y:S02]  /*6980*/  @!P0 SYNCS.PHASECHK.TRANS64 P0, [R9+URZ], R4 ;  /* 0x00000004090085a7 */ /* 0x000e64000800007f */
[----:B-1----:R-:W-:Y:S05]  /*6990*/  @!P0 BRA `(.L_x_127) ;  /* 0xfffffffc00f08947 */ /* 0x002fea000383ffff */
[----:B------:R-:W-:Y:S05]  /*69a0*/  BRA `(.L_x_150) ;  /* 0xfffffff400bc7947 */ /* 0x000fea000383ffff */
.L_x_128:
[----:B0-----:R0:W1:Y:S02]  /*69b0*/  SYNCS.PHASECHK.TRANS64.TRYWAIT P0, [R8+URZ], R5 ;  /* 0x00000005080075a7 */ /* 0x001064000800017f */
[----:B-1----:R-:W-:Y:S05]  /*69c0*/  @!P0 NANOSLEEP.SYNCS 0x989680 ;  /* 0x009896800000895d */ /* 0x002fea0003900000 */
[----:B------:R-:W1:Y:S02]  /*69d0*/  @!P0 SYNCS.PHASECHK.TRANS64 P0, [R8+URZ], R5 ;  /* 0x00000005080085a7 */ /* 0x000e64000800007f */
[----:B-1----:R-:W-:Y:S05]  /*69e0*/  @!P0 BRA `(.L_x_128) ;  /* 0xfffffffc00f08947 */ /* 0x002fea000383ffff */
[----:B------:R-:W-:Y:S05]  /*69f0*/  BRA `(.L_x_151) ;  /* 0xfffffff400cc7947 */ /* 0x000fea000383ffff */
.L_x_129:
[----:B0-----:R0:W1:Y:S02]  /*6a00*/  SYNCS.PHASECHK.TRANS64.TRYWAIT P0, [R9+URZ], R4 ;  /* 0x00000004090075a7 */ /* 0x001064000800017f */
[----:B-1----:R-:W-:Y:S05]  /*6a10*/  @!P0 NANOSLEEP.SYNCS 0x989680 ;  /* 0x009896800000895d */ /* 0x002fea0003900000 */
[----:B------:R-:W1:Y:S02]  /*6a20*/  @!P0 SYNCS.PHASECHK.TRANS64 P0, [R9+URZ], R4 ;  /* 0x00000004090085a7 */ /* 0x000e64000800007f */
[----:B-1----:R-:W-:Y:S05]  /*6a30*/  @!P0 BRA `(.L_x_129) ;  /* 0xfffffffc00f08947 */ /* 0x002fea000383ffff */
[----:B------:R-:W-:Y:S05]  /*6a40*/  BRA `(.L_x_152) ;  /* 0xfffffff400dc7947 */ /* 0x000fea000383ffff */
.L_x_130:
[----:B0-----:R0:W1:Y:S02]  /*6a50*/  SYNCS.PHASECHK.TRANS64.TRYWAIT P0, [R8+URZ], R5 ;  /* 0x00000005080075a7 */ /* 0x001064000800017f */
[----:B-1----:R-:W-:Y:S05]  /*6a60*/  @!P0 NANOSLEEP.SYNCS 0x989680 ;  /* 0x009896800000895d */ /* 0x002fea0003900000 */
[----:B------:R-:W1:Y:S02]  /*6a70*/  @!P0 SYNCS.PHASECHK.TRANS64 P0, [R8+URZ], R5 ;  /* 0x00000005080085a7 */ /* 0x000e64000800007f */
[----:B-1----:R-:W-:Y:S05]  /*6a80*/  @!P0 BRA `(.L_x_130) ;  /* 0xfffffffc00f08947 */ /* 0x002fea000383ffff */
[----:B------:R-:W-:Y:S05]  /*6a90*/  BRA `(.L_x_153) ;  /* 0xfffffff400ec7947 */ /* 0x000fea000383ffff */
.L_x_131:
[----:B0-----:R0:W1:Y:S02]  /*6aa0*/  SYNCS.PHASECHK.TRANS64.TRYWAIT P0, [R9+URZ], R4 ;  /* 0x00000004090075a7 */ /* 0x001064000800017f */
[----:B-1----:R-:W-:Y:S05]  /*6ab0*/  @!P0 NANOSLEEP.SYNCS 0x989680 ;  /* 0x009896800000895d */ /* 0x002fea0003900000 */
[----:B------:R-:W1:Y:S02]  /*6ac0*/  @!P0 SYNCS.PHASECHK.TRANS64 P0, [R9+URZ], R4 ;  /* 0x00000004090085a7 */ /* 0x000e64000800007f */
[----:B-1----:R-:W-:Y:S05]  /*6ad0*/  @!P0 BRA `(.L_x_131) ;  /* 0xfffffffc00f08947 */ /* 0x002fea000383ffff */
[----:B------:R-:W-:Y:S05]  /*6ae0*/  BRA `(.L_x_154) ;  /* 0xfffffff400fc7947 */ /* 0x000fea000383ffff */
.L_x_132:
[----:B0-----:R0:W1:Y:S02]  /*6af0*/  SYNCS.PHASECHK.TRANS64.TRYWAIT P0, [R8+URZ], R5 ;  /* 0x00000005080075a7 */ /* 0x001064000800017f */
[----:B-1----:R-:W-:Y:S05]  /*6b00*/  @!P0 NANOSLEEP.SYNCS 0x989680 ;  /* 0x009896800000895d */ /* 0x002fea0003900000 */
[----:B------:R-:W1:Y:S02]  /*6b10*/  @!P0 SYNCS.PHASECHK.TRANS64 P0, [R8+URZ], R5 ;  /* 0x00000005080085a7 */ /* 0x000e64000800007f */
[----:B-1----:R-:W-:Y:S05]  /*6b20*/  @!P0 BRA `(.L_x_132) ;  /* 0xfffffffc00f08947 */ /* 0x002fea000383ffff */
[----:B------:R-:W-:Y:S05]  /*6b30*/  BRA `(.L_x_155) ;  /* 0xfffffff8000c7947 */ /* 0x000fea000383ffff */
.L_x_133:
[----:B0-----:R0:W1:Y:S02]  /*6b40*/  SYNCS.PHASECHK.TRANS64.TRYWAIT P0, [R9+URZ], R4 ;  /* 0x00000004090075a7 */ /* 0x001064000800017f */
[----:B-1----:R-:W-:Y:S05]  /*6b50*/  @!P0 NANOSLEEP.SYNCS 0x989680 ;  /* 0x009896800000895d */ /* 0x002fea0003900000 */
[----:B------:R-:W1:Y:S02]  /*6b60*/  @!P0 SYNCS.PHASECHK.TRANS64 P0, [R9+URZ], R4 ;  /* 0x00000004090085a7 */ /* 0x000e64000800007f */
[----:B-1----:R-:W-:Y:S05]  /*6b70*/  @!P0 BRA `(.L_x_133) ;  /* 0xfffffffc00f08947 */ /* 0x002fea000383ffff */
[----:B------:R-:W-:Y:S05]  /*6b80*/  BRA `(.L_x_156) ;  /* 0xfffffff8001c7947 */ /* 0x000fea000383ffff */
.L_x_134:
[----:B0-----:R0:W1:Y:S02]  /*6b90*/  SYNCS.PHASECHK.TRANS64.TRYWAIT P0, [R8+URZ], R5 ;  /* 0x00000005080075a7 */ /* 0x001064000800017f */
[----:B-1----:R-:W-:Y:S05]  /*6ba0*/  @!P0 NANOSLEEP.SYNCS 0x989680 ;  /* 0x009896800000895d */ /* 0x002fea0003900000 */
[----:B------:R-:W1:Y:S02]  /*6bb0*/  @!P0 SYNCS.PHASECHK.TRANS64 P0, [R8+URZ], R5 ;  /* 0x00000005080085a7 */ /* 0x000e64000800007f */
[----:B-1----:R-:W-:Y:S05]  /*6bc0*/  @!P0 BRA `(.L_x_134) ;  /* 0xfffffffc00f08947 */ /* 0x002fea000383ffff */
[----:B------:R-:W-:Y:S05]  /*6bd0*/  BRA `(.L_x_157) ;  /* 0xfffffff8002c7947 */ /* 0x000fea000383ffff */
.L_x_135:
[----:B-1----:R1:W2:Y:S02]  /*6be0*/  SYNCS.PHASECHK.TRANS64.TRYWAIT P0, [R11+URZ], R6 ;  /* 0x000000060b0075a7 */ /* 0x0022a4000800017f */
[----:B--2---:R-:W-:Y:S05]  /*6bf0*/  @!P0 NANOSLEEP.SYNCS 0x989680 ;  /* 0x009896800000895d */ /* 0x004fea0003900000 */
[----:B------:R-:W2:Y:S02]  /*6c00*/  @!P0 SYNCS.PHASECHK.TRANS64 P0, [R11+URZ], R6 ;  /* 0x000000060b0085a7 */ /* 0x000ea4000800007f */
[----:B--2---:R-:W-:Y:S05]  /*6c10*/  @!P0 BRA `(.L_x_135) ;  /* 0xfffffffc00f08947 */ /* 0x004fea000383ffff */
[----:B------:R-:W-:Y:S05]  /*6c20*/  BRA `(.L_x_158) ;  /* 0xfffffff800347947 */ /* 0x000fea000383ffff */
.L_x_159:
[----:B------:R-:W-:-:S00]  /*6c30*/  BRA `(.L_x_159) ;  /* 0xfffffffc00fc7947 */ /* 0x000fc0000383ffff */
[----:B------:R-:W-:-:S00]  /*6c40*/  NOP ;  /* 0x0000000000007918 */ /* 0x000fc00000000000 */
        /* <DEDUP_REMOVED lines=11> */
.L_x_160:


//--------------------- .nv.global.init           --------------------------
	.section	.nv.global.init,"aw",@progbits
.nv.global.init:
	.type		$str$22,@object
	.size		$str$22,($str$23 - $str$22)
$str$22:
        /*0000*/ 	.byte	0x6b, 0x5f, 0x74, 0x69, 0x6c, 0x65, 0x5f, 0x63, 0x6f, 0x75, 0x6e, 0x74, 0x20, 0x3e, 0x3d, 0x20
        /*0010*/ 	.byte	0x31, 0x00
	.type		$str$23,@object
	.size		$str$23,(__unnamed_1 - $str$23)
$str$23:
        /*0012*/ 	.byte	0x2f, 0x74, 0x6d, 0x70, 0x2f, 0x63, 0x75, 0x74, 0x6c, 0x61, 0x73, 0x73, 0x5f, 0x73, 0x77, 0x65
        /*0022*/ 	.byte	0x65, 0x70, 0x5f, 0x73, 0x72, 0x63, 0x2f, 0x69, 0x6e, 0x63, 0x6c, 0x75, 0x64, 0x65, 0x2f, 0x63
        /*0032*/ 	.byte	0x75, 0x74, 0x6c, 0x61, 0x73, 0x73, 0x2f, 0x67, 0x65, 0x6d, 0x6d, 0x2f, 0x63, 0x6f, 0x6c, 0x6c
        /*0042*/ 	.byte	0x65, 0x63, 0x74, 0x69, 0x76, 0x65, 0x2f, 0x73, 0x6d, 0x39, 0x30, 0x5f, 0x6d, 0x6d, 0x61, 0x5f
        /*0052*/ 	.byte	0x74, 0x6d, 0x61, 0x5f, 0x67, 0x6d, 0x6d, 0x61, 0x5f, 0x73, 0x73, 0x5f, 0x77, 0x61, 0x72, 0x70
        /*0062*/ 	.byte	0x73, 0x70, 0x65, 0x63, 0x69, 0x61, 0x6c, 0x69, 0x7a, 0x65, 0x64, 0x2e, 0x68, 0x70, 0x70, 0x00
	.type		__unnamed_1,@object
	.size		__unnamed_1,(.L_0 - __unnamed_1)
__unnamed_1:
        /*0072*/ 	.byte	0x76, 0x6f, 0x69, 0x64, 0x20, 0x63, 0x75, 0x74, 0x6c, 0x61, 0x73, 0x73, 0x3a, 0x3a, 0x67, 0x65
        /* <DEDUP_REMOVED lines=180> */
        /*0bc2*/ 	.byte	0x64, 0x65, 0x6e, 0x74, 0x69, 0x74, 0x79, 0x5d, 0x00
.L_0:


//--------------------- .nv.shared._ZN7cutlass13device_kernelINS_4gemm6kernel13GemmUniversalIN4cute5tupleIJiiiiEEENS1_10collective13CollectiveMmaINS1_34MainloopSm90TmaGmmaWarpSpecializedILi14ENS5_IJNS4_1CILi4EEENSA_ILi2EEENSA_ILi1EEEEEENS1_32KernelTmaWarpSpecializedPingpongEEENS5_IJNSA_ILi64EEESH_SH_EEENS_6half_tENS5_IJlSD_lEEESJ_SK_NS4_8TiledMMAINS4_8MMA_AtomIJNS4_4SM904GMMA25MMA_64x64x16_F32F16F16_SSILNSO_5MajorE0ELSQ_0ELNSO_7ScaleInE1ELSR_1EEEEEENS4_6LayoutINS5_IJSD_SD_SD_EEENS5_IJNSA_ILi0EEESW_SW_EEEEENS5_IJNS4_10UnderscoreESZ_SZ_EEEEENS4_23SM90_TMA_LOAD_MULTICASTENS4_14ComposedLayoutINS4_7SwizzleILi3ELi4ELi3EEENS4_18smem_ptr_flag_bitsILi16EEENSU_INS5_IJNSA_ILi8EEESH_EEENS5_IJSH_SD_EEEEEEEvNS4_8identityES12_S1C_vS1D_EENS_8epilogue10collective6detail29Sm90TmaWarpSpecializedAdapterINS1G_15DefaultEpilogueISJ_SK_SK_NS1F_6thread17LinearCombinationISJ_Li1EffLNS1K_9ScaleType4KindE0ELNS_15FloatRoundStyleE2ESJ_EENS1_15EpilogueDefaultEEEEEvvEEEEvNT_6ParamsE --------------------------
	.section	.nv.shared._ZN7cutlass13device_kernelINS_4gemm6kernel13GemmUniversalIN4cute5tupleIJiiiiEEENS1_10collective13CollectiveMmaINS1_34MainloopSm90TmaGmmaWarpSpecializedILi14ENS5_IJNS4_1CILi4EEENSA_ILi2EEENSA_ILi1EEEEEENS1_32KernelTmaWarpSpecializedPingpongEEENS5_IJNSA_ILi64EEESH_SH_EEENS_6half_tENS5_IJlSD_lEEESJ_SK_NS4_8TiledMMAINS4_8MMA_AtomIJNS4_4SM904GMMA25MMA_64x64x16_F32F16F16_SSILNSO_5MajorE0ELSQ_0ELNSO_7ScaleInE1ELSR_1EEEEEENS4_6LayoutINS5_IJSD_SD_SD_EEENS5_IJNSA_ILi0EEESW_SW_EEEEENS5_IJNS4_10UnderscoreESZ_SZ_EEEEENS4_23SM90_TMA_LOAD_MULTICASTENS4_14ComposedLayoutINS4_7SwizzleILi3ELi4ELi3EEENS4_18smem_ptr_flag_bitsILi16EEENSU_INS5_IJNSA_ILi8EEESH_EEENS5_IJSH_SD_EEEEEEEvNS4_8identityES12_S1C_vS1D_EENS_8epilogue10collective6detail29Sm90TmaWarpSpecializedAdapterINS1G_15DefaultEpilogueISJ_SK_SK_NS1F_6thread17LinearCombinationISJ_Li1EffLNS1K_9ScaleType4KindE0ELNS_15FloatRoundStyleE2ESJ_EENS1_15EpilogueDefaultEEEEEvvEEEEvNT_6ParamsE,"aw",@nobits
	.sectionflags	@""
	.align	16
	.zero		1024


//--------------------- .nv.shared.reserved.0     --------------------------
	.section	.nv.shared.reserved.0,"aw",@nobits
	.weak		__nv_reservedSMEM_offset_0_alias
	.size		__nv_reservedSMEM_offset_0_alias, 0, 0
	.other		__nv_reservedSMEM_offset_0_alias,@"STO_CUDA_RESERVED_SHARED STV_DEFAULT"
__nv_reservedSMEM_offset_0_alias:
	.zero		0


//--------------------- .nv.global                --------------------------
	.section	.nv.global,"aw",@nobits
.nv.global:
	.type		_ZN40_INTERNAL_94c8a4e0_4_k_cu_d354f32f_235704cute1_E,@object
	.size		_ZN40_INTERNAL_94c8a4e0_4_k_cu_d354f32f_235704cute1_E,(_ZN40_INTERNAL_94c8a4e0_4_k_cu_d354f32f_235704cuda3std3__45__cpo6cbeginE - _ZN40_INTERNAL_94c8a4e0_4_k_cu_d354f32f_235704cute1_E)
_ZN40_INTERNAL_94c8a4e0_4_k_cu_d354f32f_235704cute1_E:
	.zero		1
	.type		_ZN40_INTERNAL_94c8a4e0_4_k_cu_d354f32f_235704cuda3std3__45__cpo6cbeginE,@object
	.size		_ZN40_INTERNAL_94c8a4e0_4_k_cu_d354f32f_235704cuda3std3__45__cpo6cbeginE,(_ZN40_INTERNAL_94c8a4e0_4_k_cu_d354f32f_235704cuda3std3__48in_placeE - _ZN40_INTERNAL_94c8a4e0_4_k_cu_d354f32f_235704cuda3std3__45__cpo6cbeginE)
_ZN40_INTERNAL_94c8a4e0_4_k_cu_d354f32f_235704cuda3std3__45__cpo6cbeginE:
	.zero		1
	.type		_ZN40_INTERNAL_94c8a4e0_4_k_cu_d354f32f_235704cuda3std3__48in_placeE,@object
	.size		_ZN40_INTERNAL_94c8a4e0_4_k_cu_d354f32f_235704cuda3std3__48in_placeE,(_ZN40_INTERNAL_94c8a4e0_4_k_cu_d354f32f_235704cuda3std6ranges3__45__cpo9iter_moveE - _ZN40_INTERNAL_94c8a4e0_4_k_cu_d354f32f_235704cuda3std3__48in_placeE)
_ZN40_INTERNAL_94c8a4e0_4_k_cu_d354f32f_235704cuda3std3__48in_placeE:
	.zero		1
	.type		_ZN40_INTERNAL_94c8a4e0_4_k_cu_d354f32f_235704cuda3std6ranges3__45__cpo9iter_moveE,@object
	.size		_ZN40_INTERNAL_94c8a4e0_4_k_cu_d354f32f_235704cuda3std6ranges3__45__cpo9iter_moveE,(_ZN40_INTERNAL_94c8a4e0_4_k_cu_d354f32f_235704cuda3std3__45__cpo5beginE - _ZN40_INTERNAL_94c8a4e0_4_k_cu_d354f32f_235704cuda3std6ranges3__45__cpo9iter_moveE)
_ZN40_INTERNAL_94c8a4e0_4_k_cu_d354f32f_235704cuda3std6ranges3__45__cpo9iter_moveE:
	.zero		1
	.type		_ZN40_INTERNAL_94c8a4e0_4_k_cu_d354f32f_235704cuda3std3__45__cpo5beginE,@object
	.size		_ZN40_INTERNAL_94c8a4e0_4_k_cu_d354f32f_235704cuda3std3__45__cpo5beginE,(_ZN40_INTERNAL_94c8a4e0_4_k_cu_d354f32f_235704cuda3std3__442_GLOBAL__N__94c8a4e0_4_k_cu_d354f32f_235706ignoreE - _ZN40_INTERNAL_94c8a4e0_4_k_cu_d354f32f_235704cuda3std3__45__cpo5beginE)
_ZN40_INTERNAL_94c8a4e0_4_k_cu_d354f32f_235704cuda3std3__45__cpo5beginE:
	.zero		1
	.type		_ZN40_INTERNAL_94c8a4e0_4_k_cu_d354f32f_235704cuda3std3__442_GLOBAL__N__94c8a4e0_4_k_cu_d354f32f_235706ignoreE,@object
	.size		_ZN40_INTERNAL_94c8a4e0_4_k_cu_d354f32f_235704cuda3std3__442_GLOBAL__N__94c8a4e0_4_k_cu_d354f32f_235706ignoreE,(_ZN40_INTERNAL_94c8a4e0_4_k_cu_d354f32f_235704cute7productE - _ZN40_INTERNAL_94c8a4e0_4_k_cu_d354f32f_235704cuda3std3__442_GLOBAL__N__94c8a4e0_4_k_cu_d354f32f_235706ignoreE)
_ZN40_INTERNAL_94c8a4e0_4_k_cu_d354f32f_235704cuda3std3__442_GLOBAL__N__94c8a4e0_4_k_cu_d354f32f_235706ignoreE:
	.zero		1
	.type		_ZN40_INTERNAL_94c8a4e0_4_k_cu_d354f32f_235704cute7productE,@object
	.size		_ZN40_INTERNAL_94c8a4e0_4_k_cu_d354f32f_235704cute7productE,(_ZN40_INTERNAL_94c8a4e0_4_k_cu_d354f32f_235704cuda3std3__45__cpo3endE - _ZN40_INTERNAL_94c8a4e0_4_k_cu_d354f32f_235704cute7productE)
_ZN40_INTERNAL_94c8a4e0_4_k_cu_d354f32f_235704cute7productE:
	.zero		1
	.type		_ZN40_INTERNAL_94c8a4e0_4_k_cu_d354f32f_235704cuda3std3__45__cpo3endE,@object
	.size		_ZN40_INTERNAL_94c8a4e0_4_k_cu_d354f32f_235704cuda3std3__45__cpo3endE,(_ZN40_INTERNAL_94c8a4e0_4_k_cu_d354f32f_235704cuda3std3__419piecewise_constructE - _ZN40_INTERNAL_94c8a4e0_4_k_cu_d354f32f_235704cuda3std3__45__cpo3endE)
_ZN40_INTERNAL_94c8a4e0_4_k_cu_d354f32f_235704cuda3std3__45__cpo3endE:
	.zero		1
	.type		_ZN40_INTERNAL_94c8a4e0_4_k_cu_d354f32f_235704cuda3std3__419piecewise_constructE,@object
	.size		_ZN40_INTERNAL_94c8a4e0_4_k_cu_d354f32f_235704cuda3std3__419piecewise_constructE,(_ZN40_INTERNAL_94c8a4e0_4_k_cu_d354f32f_235704cuda3std3__45__cpo4cendE - _ZN40_INTERNAL_94c8a4e0_4_k_cu_d354f32f_235704cuda3std3__419piecewise_constructE)
_ZN40_INTERNAL_94c8a4e0_4_k_cu_d354f32f_235704cuda3std3__419piecewise_constructE:
	.zero		1
	.type		_ZN40_INTERNAL_94c8a4e0_4_k_cu_d354f32f_235704cuda3std3__45__cpo4cendE,@object
	.size		_ZN40_INTERNAL_94c8a4e0_4_k_cu_d354f32f_235704cuda3std3__45__cpo4cendE,(_ZN40_INTERNAL_94c8a4e0_4_k_cu_d354f32f_235704cuda3std6ranges3__45__cpo4swapE - _ZN40_INTERNAL_94c8a4e0_4_k_cu_d354f32f_235704cuda3std3__45__cpo4cendE)
_ZN40_INTERNAL_94c8a4e0_4_k_cu_d354f32f_235704cuda3std3__45__cpo4cendE:
	.zero		1
	.type		_ZN40_INTERNAL_94c8a4e0_4_k_cu_d354f32f_235704cuda3std6ranges3__45__cpo4swapE,@object
	.size		_ZN40_INTERNAL_94c8a4e0_4_k_cu_d354f32f_235704cuda3std6ranges3__45__cpo4swapE,(.L_8 - _ZN40_INTERNAL_94c8a4e0_4_k_cu_d354f32f_235704cuda3std6ranges3__45__cpo4swapE)
_ZN40_INTERNAL_94c8a4e0_4_k_cu_d354f32f_235704cuda3std6ranges3__45__cpo4swapE:
	.zero		1
.L_8:


//--------------------- .nv.constant0._ZN7cutlass13device_kernelINS_4gemm6kernel13GemmUniversalIN4cute5tupleIJiiiiEEENS1_10collective13CollectiveMmaINS1_34MainloopSm90TmaGmmaWarpSpecializedILi14ENS5_IJNS4_1CILi4EEENSA_ILi2EEENSA_ILi1EEEEEENS1_32KernelTmaWarpSpecializedPingpongEEENS5_IJNSA_ILi64EEESH_SH_EEENS_6half_tENS5_IJlSD_lEEESJ_SK_NS4_8TiledMMAINS4_8MMA_AtomIJNS4_4SM904GMMA25MMA_64x64x16_F32F16F16_SSILNSO_5MajorE0ELSQ_0ELNSO_7ScaleInE1ELSR_1EEEEEENS4_6LayoutINS5_IJSD_SD_SD_EEENS5_IJNSA_ILi0EEESW_SW_EEEEENS5_IJNS4_10UnderscoreESZ_SZ_EEEEENS4_23SM90_TMA_LOAD_MULTICASTENS4_14ComposedLayoutINS4_7SwizzleILi3ELi4ELi3EEENS4_18smem_ptr_flag_bitsILi16EEENSU_INS5_IJNSA_ILi8EEESH_EEENS5_IJSH_SD_EEEEEEEvNS4_8identityES12_S1C_vS1D_EENS_8epilogue10collective6detail29Sm90TmaWarpSpecializedAdapterINS1G_15DefaultEpilogueISJ_SK_SK_NS1F_6thread17LinearCombinationISJ_Li1EffLNS1K_9ScaleType4KindE0ELNS_15FloatRoundStyleE2ESJ_EENS1_15EpilogueDefaultEEEEEvvEEEEvNT_6ParamsE --------------------------
	.section	.nv.constant0._ZN7cutlass13device_kernelINS_4gemm6kernel13GemmUniversalIN4cute5tupleIJiiiiEEENS1_10collective13CollectiveMmaINS1_34MainloopSm90TmaGmmaWarpSpecializedILi14ENS5_IJNS4_1CILi4EEENSA_ILi2EEENSA_ILi1EEEEEENS1_32KernelTmaWarpSpecializedPingpongEEENS5_IJNSA_ILi64EEESH_SH_EEENS_6half_tENS5_IJlSD_lEEESJ_SK_NS4_8TiledMMAINS4_8MMA_AtomIJNS4_4SM904GMMA25MMA_64x64x16_F32F16F16_SSILNSO_5MajorE0ELSQ_0ELNSO_7ScaleInE1ELSR_1EEEEEENS4_6LayoutINS5_IJSD_SD_SD_EEENS5_IJNSA_ILi0EEESW_SW_EEEEENS5_IJNS4_10UnderscoreESZ_SZ_EEEEENS4_23SM90_TMA_LOAD_MULTICASTENS4_14ComposedLayoutINS4_7SwizzleILi3ELi4ELi3EEENS4_18smem_ptr_flag_bitsILi16EEENSU_INS5_IJNSA_ILi8EEESH_EEENS5_IJSH_SD_EEEEEEEvNS4_8identityES12_S1C_vS1D_EENS_8epilogue10collective6detail29Sm90TmaWarpSpecializedAdapterINS1G_15DefaultEpilogueISJ_SK_SK_NS1F_6thread17LinearCombinationISJ_Li1EffLNS1K_9ScaleType4KindE0ELNS_15FloatRoundStyleE2ESJ_EENS1_15EpilogueDefaultEEEEEvvEEEEvNT_6ParamsE,"a",@progbits
	.sectionflags	@""
	.align	4
.nv.constant0._ZN7cutlass13device_kernelINS_4gemm6kernel13GemmUniversalIN4cute5tupleIJiiiiEEENS1_10collective13CollectiveMmaINS1_34MainloopSm90TmaGmmaWarpSpecializedILi14ENS5_IJNS4_1CILi4EEENSA_ILi2EEENSA_ILi1EEEEEENS1_32KernelTmaWarpSpecializedPingpongEEENS5_IJNSA_ILi64EEESH_SH_EEENS_6half_tENS5_IJlSD_lEEESJ_SK_NS4_8TiledMMAINS4_8MMA_AtomIJNS4_4SM904GMMA25MMA_64x64x16_F32F16F16_SSILNSO_5MajorE0ELSQ_0ELNSO_7ScaleInE1ELSR_1EEEEEENS4_6LayoutINS5_IJSD_SD_SD_EEENS5_IJNSA_ILi0EEESW_SW_EEEEENS5_IJNS4_10UnderscoreESZ_SZ_EEEEENS4_23SM90_TMA_LOAD_MULTICASTENS4_14ComposedLayoutINS4_7SwizzleILi3ELi4ELi3EEENS4_18smem_ptr_flag_bitsILi16EEENSU_INS5_IJNSA_ILi8EEESH_EEENS5_IJSH_SD_EEEEEEEvNS4_8identityES12_S1C_vS1D_EENS_8epilogue10collective6detail29Sm90TmaWarpSpecializedAdapterINS1G_15DefaultEpilogueISJ_SK_SK_NS1F_6thread17LinearCombinationISJ_Li1EffLNS1K_9ScaleType4KindE0ELNS_15FloatRoundStyleE2ESJ_EENS1_15EpilogueDefaultEEEEEvvEEEEvNT_6ParamsE:
	.zero		1664


//--------------------- SYMBOLS --------------------------

	.type		.nv.reservedSmem.offset0,@object
	.size		.nv.reservedSmem.offset0,0x4
	.type		__assertfail,@function
